//
// Generated by NVIDIA NVVM Compiler
//
// Compiler Build ID: CL-36424714
// Cuda compilation tools, release 13.0, V13.0.88
// Based on NVVM 20.0.0
//

.version 9.0
.target sm_100
.address_size 64

	// .globl	_ZN15audio_processor4cuda22normalize_audio_kernelEPKfPfiff
// _ZZN15audio_processor4cuda22normalize_audio_kernelEPKfPfiffE9block_max has been demoted
// _ZZN15audio_processor4cuda10vad_kernelEPKfPbiiffE12block_energy has been demoted
// _ZZN15audio_processor4cuda10vad_kernelEPKfPbiiffE20block_zero_crossings has been demoted
.extern .shared .align 16 .b8 _ZN15audio_processor4cuda11shared_dataE[];
.extern .shared .align 16 .b8 _ZN15audio_processor4cuda12shared_stateE[];
.global .align 4 .b8 __cudart_i2opi_f[24] = {65, 144, 67, 60, 153, 149, 98, 219, 192, 221, 52, 245, 209, 87, 39, 252, 41, 21, 68, 78, 110, 131, 249, 162};

.visible .entry _ZN15audio_processor4cuda22normalize_audio_kernelEPKfPfiff(
	.param .u64 .ptr .align 1 _ZN15audio_processor4cuda22normalize_audio_kernelEPKfPfiff_param_0,
	.param .u64 .ptr .align 1 _ZN15audio_processor4cuda22normalize_audio_kernelEPKfPfiff_param_1,
	.param .u32 _ZN15audio_processor4cuda22normalize_audio_kernelEPKfPfiff_param_2,
	.param .f32 _ZN15audio_processor4cuda22normalize_audio_kernelEPKfPfiff_param_3,
	.param .f32 _ZN15audio_processor4cuda22normalize_audio_kernelEPKfPfiff_param_4
)
{
	.reg .pred 	%p<28>;
	.reg .b32 	%r<90>;
	.reg .b32 	%f<72>;
	.reg .b64 	%rd<26>;
	// demoted variable
	.shared .align 4 .b8 _ZZN15audio_processor4cuda22normalize_audio_kernelEPKfPfiffE9block_max[128];
	ld.param.u64 	%rd3, [_ZN15audio_processor4cuda22normalize_audio_kernelEPKfPfiff_param_0];
	ld.param.u64 	%rd4, [_ZN15audio_processor4cuda22normalize_audio_kernelEPKfPfiff_param_1];
	ld.param.u32 	%r26, [_ZN15audio_processor4cuda22normalize_audio_kernelEPKfPfiff_param_2];
	ld.param.f32 	%f15, [_ZN15audio_processor4cuda22normalize_audio_kernelEPKfPfiff_param_3];
	ld.param.f32 	%f16, [_ZN15audio_processor4cuda22normalize_audio_kernelEPKfPfiff_param_4];
	cvta.to.global.u64 	%rd1, %rd4;
	cvta.to.global.u64 	%rd2, %rd3;
	mov.u32 	%r27, %ctaid.x;
	mov.u32 	%r1, %ntid.x;
	mov.u32 	%r2, %tid.x;
	mad.lo.s32 	%r88, %r27, %r1, %r2;
	mov.u32 	%r28, %nctaid.x;
	mul.lo.s32 	%r4, %r28, %r1;
	setp.ge.s32 	%p1, %r88, %r26;
	mov.f32 	%f69, 0f00000000;
	@%p1 bra 	$L__BB0_7;
	add.s32 	%r29, %r88, %r4;
	max.s32 	%r30, %r26, %r29;
	setp.lt.s32 	%p2, %r29, %r26;
	selp.u32 	%r31, 1, 0, %p2;
	add.s32 	%r32, %r29, %r31;
	sub.s32 	%r33, %r30, %r32;
	div.u32 	%r34, %r33, %r4;
	add.s32 	%r5, %r34, %r31;
	and.b32  	%r35, %r5, 3;
	setp.eq.s32 	%p3, %r35, 3;
	mov.f32 	%f69, 0f00000000;
	mov.u32 	%r84, %r88;
	@%p3 bra 	$L__BB0_4;
	add.s32 	%r36, %r5, 1;
	and.b32  	%r37, %r36, 3;
	neg.s32 	%r82, %r37;
	mov.f32 	%f69, 0f00000000;
	mov.u32 	%r84, %r88;
$L__BB0_3:
	.pragma "nounroll";
	mul.wide.s32 	%rd5, %r84, 4;
	add.s64 	%rd6, %rd2, %rd5;
	ld.global.nc.f32 	%f21, [%rd6];
	abs.f32 	%f22, %f21;
	max.f32 	%f69, %f69, %f22;
	add.s32 	%r84, %r84, %r4;
	add.s32 	%r82, %r82, 1;
	setp.ne.s32 	%p4, %r82, 0;
	@%p4 bra 	$L__BB0_3;
$L__BB0_4:
	setp.lt.u32 	%p5, %r5, 3;
	@%p5 bra 	$L__BB0_7;
	mul.wide.s32 	%rd9, %r4, 4;
	shl.b32 	%r38, %r4, 2;
$L__BB0_6:
	mul.wide.s32 	%rd7, %r84, 4;
	add.s64 	%rd8, %rd2, %rd7;
	ld.global.nc.f32 	%f23, [%rd8];
	abs.f32 	%f24, %f23;
	max.f32 	%f25, %f69, %f24;
	add.s64 	%rd10, %rd8, %rd9;
	ld.global.nc.f32 	%f26, [%rd10];
	abs.f32 	%f27, %f26;
	max.f32 	%f28, %f25, %f27;
	add.s64 	%rd11, %rd10, %rd9;
	ld.global.nc.f32 	%f29, [%rd11];
	abs.f32 	%f30, %f29;
	max.f32 	%f31, %f28, %f30;
	add.s64 	%rd12, %rd11, %rd9;
	ld.global.nc.f32 	%f32, [%rd12];
	abs.f32 	%f33, %f32;
	max.f32 	%f69, %f31, %f33;
	add.s32 	%r84, %r38, %r84;
	setp.lt.s32 	%p6, %r84, %r26;
	@%p6 bra 	$L__BB0_6;
$L__BB0_7:
	mov.b32 	%r39, %f69;
	shfl.sync.down.b32	%r40|%p7, %r39, 16, 31, -1;
	mov.b32 	%f34, %r40;
	max.f32 	%f35, %f69, %f34;
	mov.b32 	%r41, %f35;
	shfl.sync.down.b32	%r42|%p8, %r41, 8, 31, -1;
	mov.b32 	%f36, %r42;
	max.f32 	%f37, %f35, %f36;
	mov.b32 	%r43, %f37;
	shfl.sync.down.b32	%r44|%p9, %r43, 4, 31, -1;
	mov.b32 	%f38, %r44;
	max.f32 	%f39, %f37, %f38;
	mov.b32 	%r45, %f39;
	shfl.sync.down.b32	%r46|%p10, %r45, 2, 31, -1;
	mov.b32 	%f40, %r46;
	max.f32 	%f41, %f39, %f40;
	mov.b32 	%r47, %f41;
	shfl.sync.down.b32	%r48|%p11, %r47, 1, 31, -1;
	mov.b32 	%f42, %r48;
	max.f32 	%f8, %f41, %f42;
	mov.u32 	%r49, %tid.y;
	mov.u32 	%r50, %tid.z;
	mov.u32 	%r14, %ntid.y;
	mad.lo.s32 	%r51, %r50, %r14, %r49;
	mad.lo.s32 	%r15, %r51, %r1, %r2;
	and.b32  	%r16, %r15, 31;
	setp.ne.s32 	%p12, %r16, 0;
	@%p12 bra 	$L__BB0_9;
	shr.u32 	%r52, %r15, 3;
	mov.u32 	%r53, _ZZN15audio_processor4cuda22normalize_audio_kernelEPKfPfiffE9block_max;
	add.s32 	%r54, %r53, %r52;
	st.shared.f32 	[%r54], %f8;
$L__BB0_9:
	bar.sync 	0;
	setp.gt.u32 	%p13, %r15, 31;
	@%p13 bra 	$L__BB0_14;
	mul.lo.s32 	%r55, %r1, %r14;
	mov.u32 	%r56, %ntid.z;
	mad.lo.s32 	%r57, %r55, %r56, 31;
	shr.u32 	%r58, %r57, 5;
	setp.ge.u32 	%p14, %r16, %r58;
	mov.f32 	%f70, 0f00000000;
	@%p14 bra 	$L__BB0_12;
	shl.b32 	%r59, %r16, 2;
	mov.u32 	%r60, _ZZN15audio_processor4cuda22normalize_audio_kernelEPKfPfiffE9block_max;
	add.s32 	%r61, %r60, %r59;
	ld.shared.f32 	%f70, [%r61];
$L__BB0_12:
	setp.ne.s32 	%p15, %r16, 0;
	mov.b32 	%r62, %f70;
	shfl.sync.down.b32	%r63|%p16, %r62, 16, 31, -1;
	mov.b32 	%f44, %r63;
	max.f32 	%f45, %f70, %f44;
	mov.b32 	%r64, %f45;
	shfl.sync.down.b32	%r65|%p17, %r64, 8, 31, -1;
	mov.b32 	%f46, %r65;
	max.f32 	%f47, %f45, %f46;
	mov.b32 	%r66, %f47;
	shfl.sync.down.b32	%r67|%p18, %r66, 4, 31, -1;
	mov.b32 	%f48, %r67;
	max.f32 	%f49, %f47, %f48;
	mov.b32 	%r68, %f49;
	shfl.sync.down.b32	%r69|%p19, %r68, 2, 31, -1;
	mov.b32 	%f50, %r69;
	max.f32 	%f51, %f49, %f50;
	mov.b32 	%r70, %f51;
	shfl.sync.down.b32	%r71|%p20, %r70, 1, 31, -1;
	mov.b32 	%f52, %r71;
	max.f32 	%f11, %f51, %f52;
	@%p15 bra 	$L__BB0_14;
	st.shared.f32 	[_ZZN15audio_processor4cuda22normalize_audio_kernelEPKfPfiffE9block_max], %f11;
$L__BB0_14:
	bar.sync 	0;
	ld.shared.f32 	%f12, [_ZZN15audio_processor4cuda22normalize_audio_kernelEPKfPfiffE9block_max];
	setp.leu.f32 	%p21, %f12, 0f00000000;
	mov.f32 	%f71, 0f3F800000;
	@%p21 bra 	$L__BB0_16;
	div.rn.f32 	%f54, %f15, %f12;
	min.f32 	%f71, %f54, %f16;
$L__BB0_16:
	setp.ge.s32 	%p22, %r88, %r26;
	@%p22 bra 	$L__BB0_23;
	add.s32 	%r72, %r88, %r4;
	max.s32 	%r73, %r26, %r72;
	setp.lt.s32 	%p23, %r72, %r26;
	selp.u32 	%r74, 1, 0, %p23;
	add.s32 	%r75, %r72, %r74;
	sub.s32 	%r76, %r73, %r75;
	div.u32 	%r77, %r76, %r4;
	add.s32 	%r17, %r77, %r74;
	and.b32  	%r78, %r17, 3;
	setp.eq.s32 	%p24, %r78, 3;
	@%p24 bra 	$L__BB0_20;
	add.s32 	%r79, %r17, 1;
	and.b32  	%r80, %r79, 3;
	neg.s32 	%r86, %r80;
$L__BB0_19:
	.pragma "nounroll";
	mul.wide.s32 	%rd13, %r88, 4;
	add.s64 	%rd14, %rd1, %rd13;
	add.s64 	%rd15, %rd2, %rd13;
	ld.global.nc.f32 	%f55, [%rd15];
	mul.f32 	%f56, %f71, %f55;
	st.global.f32 	[%rd14], %f56;
	add.s32 	%r88, %r88, %r4;
	add.s32 	%r86, %r86, 1;
	setp.ne.s32 	%p25, %r86, 0;
	@%p25 bra 	$L__BB0_19;
$L__BB0_20:
	setp.lt.u32 	%p26, %r17, 3;
	@%p26 bra 	$L__BB0_23;
	mul.wide.s32 	%rd19, %r4, 4;
	shl.b32 	%r81, %r4, 2;
$L__BB0_22:
	mul.wide.s32 	%rd16, %r88, 4;
	add.s64 	%rd17, %rd2, %rd16;
	ld.global.nc.f32 	%f57, [%rd17];
	mul.f32 	%f58, %f71, %f57;
	add.s64 	%rd18, %rd1, %rd16;
	st.global.f32 	[%rd18], %f58;
	add.s64 	%rd20, %rd17, %rd19;
	ld.global.nc.f32 	%f59, [%rd20];
	mul.f32 	%f60, %f71, %f59;
	add.s64 	%rd21, %rd18, %rd19;
	st.global.f32 	[%rd21], %f60;
	add.s64 	%rd22, %rd20, %rd19;
	ld.global.nc.f32 	%f61, [%rd22];
	mul.f32 	%f62, %f71, %f61;
	add.s64 	%rd23, %rd21, %rd19;
	st.global.f32 	[%rd23], %f62;
	add.s64 	%rd24, %rd22, %rd19;
	ld.global.nc.f32 	%f63, [%rd24];
	mul.f32 	%f64, %f71, %f63;
	add.s64 	%rd25, %rd23, %rd19;
	st.global.f32 	[%rd25], %f64;
	add.s32 	%r88, %r81, %r88;
	setp.lt.s32 	%p27, %r88, %r26;
	@%p27 bra 	$L__BB0_22;
$L__BB0_23:
	ret;

}
	// .globl	_ZN15audio_processor4cuda15resample_kernelEPKfPfiif
.visible .entry _ZN15audio_processor4cuda15resample_kernelEPKfPfiif(
	.param .u64 .ptr .align 1 _ZN15audio_processor4cuda15resample_kernelEPKfPfiif_param_0,
	.param .u64 .ptr .align 1 _ZN15audio_processor4cuda15resample_kernelEPKfPfiif_param_1,
	.param .u32 _ZN15audio_processor4cuda15resample_kernelEPKfPfiif_param_2,
	.param .u32 _ZN15audio_processor4cuda15resample_kernelEPKfPfiif_param_3,
	.param .f32 _ZN15audio_processor4cuda15resample_kernelEPKfPfiif_param_4
)
{
	.reg .pred 	%p<6>;
	.reg .b32 	%r<11>;
	.reg .b32 	%f<23>;
	.reg .b64 	%rd<15>;

	ld.param.u64 	%rd3, [_ZN15audio_processor4cuda15resample_kernelEPKfPfiif_param_0];
	ld.param.u64 	%rd4, [_ZN15audio_processor4cuda15resample_kernelEPKfPfiif_param_1];
	ld.param.u32 	%r3, [_ZN15audio_processor4cuda15resample_kernelEPKfPfiif_param_2];
	ld.param.u32 	%r4, [_ZN15audio_processor4cuda15resample_kernelEPKfPfiif_param_3];
	ld.param.f32 	%f4, [_ZN15audio_processor4cuda15resample_kernelEPKfPfiif_param_4];
	cvta.to.global.u64 	%rd1, %rd4;
	cvta.to.global.u64 	%rd2, %rd3;
	mov.u32 	%r5, %ctaid.x;
	mov.u32 	%r6, %ntid.x;
	mov.u32 	%r7, %tid.x;
	mad.lo.s32 	%r1, %r5, %r6, %r7;
	setp.ge.s32 	%p1, %r1, %r4;
	@%p1 bra 	$L__BB1_6;
	cvt.rn.f32.s32 	%f5, %r1;
	mul.f32 	%f1, %f4, %f5;
	cvt.rmi.s32.f32 	%r8, %f1;
	setp.gt.s32 	%p2, %r8, 0;
	add.s32 	%r9, %r3, -2;
	setp.lt.s32 	%p3, %r8, %r9;
	and.pred  	%p4, %p2, %p3;
	@%p4 bra 	$L__BB1_5;
	setp.ge.s32 	%p5, %r8, %r3;
	mov.f32 	%f22, 0f00000000;
	@%p5 bra 	$L__BB1_4;
	mul.wide.s32 	%rd11, %r8, 4;
	add.s64 	%rd12, %rd2, %rd11;
	ld.global.nc.f32 	%f22, [%rd12];
$L__BB1_4:
	mul.wide.s32 	%rd13, %r1, 4;
	add.s64 	%rd14, %rd1, %rd13;
	st.global.f32 	[%rd14], %f22;
	bra.uni 	$L__BB1_6;
$L__BB1_5:
	cvt.rn.f32.s32 	%f6, %r8;
	sub.f32 	%f7, %f1, %f6;
	add.s32 	%r10, %r8, -1;
	mul.wide.u32 	%rd5, %r10, 4;
	add.s64 	%rd6, %rd2, %rd5;
	ld.global.nc.f32 	%f8, [%rd6];
	mul.wide.u32 	%rd7, %r8, 4;
	add.s64 	%rd8, %rd2, %rd7;
	ld.global.nc.f32 	%f9, [%rd8];
	ld.global.nc.f32 	%f10, [%rd8+4];
	ld.global.nc.f32 	%f11, [%rd8+8];
	sub.f32 	%f12, %f11, %f10;
	sub.f32 	%f13, %f12, %f8;
	add.f32 	%f14, %f9, %f13;
	sub.f32 	%f15, %f8, %f9;
	sub.f32 	%f16, %f15, %f14;
	sub.f32 	%f17, %f10, %f8;
	fma.rn.f32 	%f18, %f7, %f14, %f16;
	fma.rn.f32 	%f19, %f7, %f18, %f17;
	fma.rn.f32 	%f20, %f7, %f19, %f9;
	mul.wide.s32 	%rd9, %r1, 4;
	add.s64 	%rd10, %rd1, %rd9;
	st.global.f32 	[%rd10], %f20;
$L__BB1_6:
	ret;

}
	// .globl	_ZN15audio_processor4cuda10vad_kernelEPKfPbiiff
.visible .entry _ZN15audio_processor4cuda10vad_kernelEPKfPbiiff(
	.param .u64 .ptr .align 1 _ZN15audio_processor4cuda10vad_kernelEPKfPbiiff_param_0,
	.param .u64 .ptr .align 1 _ZN15audio_processor4cuda10vad_kernelEPKfPbiiff_param_1,
	.param .u32 _ZN15audio_processor4cuda10vad_kernelEPKfPbiiff_param_2,
	.param .u32 _ZN15audio_processor4cuda10vad_kernelEPKfPbiiff_param_3,
	.param .f32 _ZN15audio_processor4cuda10vad_kernelEPKfPbiiff_param_4,
	.param .f32 _ZN15audio_processor4cuda10vad_kernelEPKfPbiiff_param_5
)
{
	.reg .pred 	%p<29>;
	.reg .b16 	%rs<2>;
	.reg .b32 	%r<57>;
	.reg .b32 	%f<57>;
	.reg .b64 	%rd<9>;
	// demoted variable
	.shared .align 4 .f32 _ZZN15audio_processor4cuda10vad_kernelEPKfPbiiffE12block_energy;
	// demoted variable
	.shared .align 4 .u32 _ZZN15audio_processor4cuda10vad_kernelEPKfPbiiffE20block_zero_crossings;
	ld.param.u64 	%rd2, [_ZN15audio_processor4cuda10vad_kernelEPKfPbiiff_param_0];
	ld.param.u64 	%rd3, [_ZN15audio_processor4cuda10vad_kernelEPKfPbiiff_param_1];
	ld.param.u32 	%r18, [_ZN15audio_processor4cuda10vad_kernelEPKfPbiiff_param_2];
	ld.param.u32 	%r19, [_ZN15audio_processor4cuda10vad_kernelEPKfPbiiff_param_3];
	ld.param.f32 	%f8, [_ZN15audio_processor4cuda10vad_kernelEPKfPbiiff_param_4];
	ld.param.f32 	%f9, [_ZN15audio_processor4cuda10vad_kernelEPKfPbiiff_param_5];
	mov.u32 	%r1, %ctaid.x;
	mov.u32 	%r2, %tid.x;
	setp.ge.s32 	%p1, %r1, %r18;
	@%p1 bra 	$L__BB2_15;
	setp.ge.s32 	%p2, %r2, %r19;
	@%p2 bra 	$L__BB2_6;
	mul.lo.s32 	%r3, %r19, %r18;
	mov.u32 	%r4, %ntid.x;
	cvta.to.global.u64 	%rd1, %rd2;
	mul.lo.s32 	%r5, %r19, %r1;
	mov.u32 	%r52, %r2;
$L__BB2_3:
	add.s32 	%r7, %r52, %r5;
	setp.ge.s32 	%p3, %r7, %r3;
	mov.f32 	%f54, 0f00000000;
	@%p3 bra 	$L__BB2_5;
	mul.wide.s32 	%rd4, %r7, 4;
	add.s64 	%rd5, %rd1, %rd4;
	ld.global.nc.f32 	%f54, [%rd5];
$L__BB2_5:
	shl.b32 	%r20, %r52, 2;
	mov.u32 	%r21, _ZN15audio_processor4cuda11shared_dataE;
	add.s32 	%r22, %r21, %r20;
	st.shared.f32 	[%r22], %f54;
	add.s32 	%r52, %r52, %r4;
	setp.lt.s32 	%p4, %r52, %r19;
	@%p4 bra 	$L__BB2_3;
$L__BB2_6:
	setp.ge.s32 	%p5, %r2, %r19;
	bar.sync 	0;
	mov.b32 	%r55, 0;
	mov.f32 	%f56, 0f00000000;
	@%p5 bra 	$L__BB2_11;
	mov.f32 	%f56, 0f00000000;
	mov.b32 	%r55, 0;
	mov.u32 	%r9, %ntid.x;
	mov.u32 	%r26, _ZN15audio_processor4cuda11shared_dataE;
	mov.u32 	%r53, %r2;
$L__BB2_8:
	shl.b32 	%r25, %r53, 2;
	add.s32 	%r12, %r26, %r25;
	ld.shared.f32 	%f4, [%r12];
	fma.rn.f32 	%f56, %f4, %f4, %f56;
	setp.lt.s32 	%p6, %r53, 1;
	@%p6 bra 	$L__BB2_10;
	ld.shared.f32 	%f13, [%r12+-4];
	setp.ge.f32 	%p7, %f13, 0f00000000;
	setp.ge.f32 	%p8, %f4, 0f00000000;
	xor.pred  	%p9, %p7, %p8;
	selp.u32 	%r27, 1, 0, %p9;
	add.s32 	%r55, %r55, %r27;
$L__BB2_10:
	add.s32 	%r53, %r53, %r9;
	setp.lt.s32 	%p10, %r53, %r19;
	@%p10 bra 	$L__BB2_8;
$L__BB2_11:
	mov.b32 	%r28, %f56;
	shfl.sync.down.b32	%r29|%p11, %r28, 16, 31, -1;
	mov.b32 	%f14, %r29;
	add.f32 	%f15, %f56, %f14;
	shfl.sync.down.b32	%r30|%p12, %r55, 16, 31, -1;
	add.s32 	%r31, %r30, %r55;
	mov.b32 	%r32, %f15;
	shfl.sync.down.b32	%r33|%p13, %r32, 8, 31, -1;
	mov.b32 	%f16, %r33;
	add.f32 	%f17, %f15, %f16;
	shfl.sync.down.b32	%r34|%p14, %r31, 8, 31, -1;
	add.s32 	%r35, %r34, %r31;
	mov.b32 	%r36, %f17;
	shfl.sync.down.b32	%r37|%p15, %r36, 4, 31, -1;
	mov.b32 	%f18, %r37;
	add.f32 	%f19, %f17, %f18;
	shfl.sync.down.b32	%r38|%p16, %r35, 4, 31, -1;
	add.s32 	%r39, %r38, %r35;
	mov.b32 	%r40, %f19;
	shfl.sync.down.b32	%r41|%p17, %r40, 2, 31, -1;
	mov.b32 	%f20, %r41;
	add.f32 	%f21, %f19, %f20;
	shfl.sync.down.b32	%r42|%p18, %r39, 2, 31, -1;
	add.s32 	%r43, %r42, %r39;
	mov.b32 	%r44, %f21;
	shfl.sync.down.b32	%r45|%p19, %r44, 1, 31, -1;
	mov.b32 	%f22, %r45;
	add.f32 	%f7, %f21, %f22;
	shfl.sync.down.b32	%r46|%p20, %r43, 1, 31, -1;
	add.s32 	%r17, %r46, %r43;
	setp.ne.s32 	%p21, %r2, 0;
	@%p21 bra 	$L__BB2_13;
	cvt.rn.f32.s32 	%f23, %r19;
	div.rn.f32 	%f24, %f7, %f23;
	st.shared.f32 	[_ZZN15audio_processor4cuda10vad_kernelEPKfPbiiffE12block_energy], %f24;
	st.shared.u32 	[_ZZN15audio_processor4cuda10vad_kernelEPKfPbiiffE20block_zero_crossings], %r17;
$L__BB2_13:
	setp.ne.s32 	%p22, %r2, 0;
	bar.sync 	0;
	@%p22 bra 	$L__BB2_15;
	ld.shared.f32 	%f25, [_ZZN15audio_processor4cuda10vad_kernelEPKfPbiiffE12block_energy];
	add.f32 	%f26, %f25, 0f2EDBE6FF;
	setp.lt.f32 	%p23, %f26, 0f00800000;
	mul.f32 	%f27, %f26, 0f4B000000;
	selp.f32 	%f28, %f27, %f26, %p23;
	selp.f32 	%f29, 0fC1B80000, 0f00000000, %p23;
	mov.b32 	%r47, %f28;
	add.s32 	%r48, %r47, -1059760811;
	and.b32  	%r49, %r48, -8388608;
	sub.s32 	%r50, %r47, %r49;
	mov.b32 	%f30, %r50;
	cvt.rn.f32.s32 	%f31, %r49;
	fma.rn.f32 	%f32, %f31, 0f34000000, %f29;
	add.f32 	%f33, %f30, 0fBF800000;
	fma.rn.f32 	%f34, %f33, 0fBE055027, 0f3E1039F6;
	fma.rn.f32 	%f35, %f34, %f33, 0fBDF8CDCC;
	fma.rn.f32 	%f36, %f35, %f33, 0f3E0F2955;
	fma.rn.f32 	%f37, %f36, %f33, 0fBE2AD8B9;
	fma.rn.f32 	%f38, %f37, %f33, 0f3E4CED0B;
	fma.rn.f32 	%f39, %f38, %f33, 0fBE7FFF22;
	fma.rn.f32 	%f40, %f39, %f33, 0f3EAAAA78;
	fma.rn.f32 	%f41, %f40, %f33, 0fBF000000;
	mul.f32 	%f42, %f33, %f41;
	fma.rn.f32 	%f43, %f42, %f33, %f33;
	fma.rn.f32 	%f44, %f32, 0f3F317218, %f43;
	setp.gt.u32 	%p24, %r47, 2139095039;
	fma.rn.f32 	%f45, %f28, 0f7F800000, 0f7F800000;
	selp.f32 	%f46, %f45, %f44, %p24;
	setp.eq.f32 	%p25, %f28, 0f00000000;
	mul.f32 	%f47, %f46, 0f3EDE5BD9;
	mul.f32 	%f48, %f47, 0f41200000;
	selp.f32 	%f49, 0fFF800000, %f48, %p25;
	ld.shared.u32 	%r51, [_ZZN15audio_processor4cuda10vad_kernelEPKfPbiiffE20block_zero_crossings];
	cvt.rn.f32.s32 	%f50, %r51;
	cvt.rn.f32.s32 	%f51, %r19;
	div.rn.f32 	%f52, %f50, %f51;
	setp.gt.f32 	%p26, %f49, %f8;
	setp.lt.f32 	%p27, %f52, %f9;
	and.pred  	%p28, %p26, %p27;
	selp.u16 	%rs1, 1, 0, %p28;
	cvt.u64.u32 	%rd6, %r1;
	cvta.to.global.u64 	%rd7, %rd3;
	add.s64 	%rd8, %rd7, %rd6;
	st.global.u8 	[%rd8], %rs1;
$L__BB2_15:
	ret;

}
	// .globl	_ZN15audio_processor4cuda18prepare_fft_kernelEPKfP6float2ii
.visible .entry _ZN15audio_processor4cuda18prepare_fft_kernelEPKfP6float2ii(
	.param .u64 .ptr .align 1 _ZN15audio_processor4cuda18prepare_fft_kernelEPKfP6float2ii_param_0,
	.param .u64 .ptr .align 1 _ZN15audio_processor4cuda18prepare_fft_kernelEPKfP6float2ii_param_1,
	.param .u32 _ZN15audio_processor4cuda18prepare_fft_kernelEPKfP6float2ii_param_2,
	.param .u32 _ZN15audio_processor4cuda18prepare_fft_kernelEPKfP6float2ii_param_3
)
{
	.local .align 4 .b8 	__local_depot3[28];
	.reg .b64 	%SP;
	.reg .b64 	%SPL;
	.reg .pred 	%p<37>;
	.reg .b32 	%r<168>;
	.reg .b32 	%f<126>;
	.reg .b64 	%rd<83>;
	.reg .b64 	%fd<16>;

	mov.u64 	%SPL, __local_depot3;
	ld.param.u64 	%rd30, [_ZN15audio_processor4cuda18prepare_fft_kernelEPKfP6float2ii_param_0];
	ld.param.u64 	%rd31, [_ZN15audio_processor4cuda18prepare_fft_kernelEPKfP6float2ii_param_1];
	ld.param.u32 	%r58, [_ZN15audio_processor4cuda18prepare_fft_kernelEPKfP6float2ii_param_2];
	ld.param.u32 	%r59, [_ZN15audio_processor4cuda18prepare_fft_kernelEPKfP6float2ii_param_3];
	add.u64 	%rd1, %SPL, 0;
	mov.u32 	%r60, %ctaid.x;
	mov.u32 	%r61, %ntid.x;
	mov.u32 	%r62, %tid.x;
	mad.lo.s32 	%r1, %r60, %r61, %r62;
	setp.ge.s32 	%p1, %r1, %r58;
	@%p1 bra 	$L__BB3_40;
	cvt.rn.f32.s32 	%f32, %r1;
	add.s32 	%r63, %r58, -1;
	cvt.rn.f32.s32 	%f33, %r63;
	div.rn.f32 	%f1, %f32, %f33;
	mov.f32 	%f125, 0f3F800000;
	setp.eq.s32 	%p2, %r59, 2;
	@%p2 bra 	$L__BB3_22;
	setp.eq.s32 	%p3, %r59, 1;
	@%p3 bra 	$L__BB3_13;
	setp.ne.s32 	%p4, %r59, 0;
	@%p4 bra 	$L__BB3_39;
	cvt.f64.f32 	%fd12, %f1;
	mul.f64 	%fd13, %fd12, 0d401921FB54442D18;
	cvt.rn.f32.f64 	%f2, %fd13;
	mul.f32 	%f98, %f2, 0f3F22F983;
	cvt.rni.s32.f32 	%r155, %f98;
	cvt.rn.f32.s32 	%f99, %r155;
	fma.rn.f32 	%f100, %f99, 0fBFC90FDA, %f2;
	fma.rn.f32 	%f101, %f99, 0fB3A22168, %f100;
	fma.rn.f32 	%f121, %f99, 0fA7C234C5, %f101;
	abs.f32 	%f4, %f2;
	setp.ltu.f32 	%p29, %f4, 0f47CE4780;
	@%p29 bra 	$L__BB3_12;
	setp.neu.f32 	%p30, %f4, 0f7F800000;
	@%p30 bra 	$L__BB3_7;
	mov.f32 	%f104, 0f00000000;
	mul.rn.f32 	%f121, %f2, %f104;
	mov.b32 	%r155, 0;
	bra.uni 	$L__BB3_12;
$L__BB3_7:
	mov.b32 	%r3, %f2;
	shl.b32 	%r131, %r3, 8;
	or.b32  	%r4, %r131, -2147483648;
	mov.b64 	%rd73, 0;
	mov.b32 	%r152, 0;
	mov.u64 	%rd71, __cudart_i2opi_f;
	mov.u64 	%rd72, %rd1;
$L__BB3_8:
	.pragma "nounroll";
	ld.global.nc.u32 	%r132, [%rd71];
	mad.wide.u32 	%rd59, %r132, %r4, %rd73;
	shr.u64 	%rd73, %rd59, 32;
	st.local.u32 	[%rd72], %rd59;
	add.s32 	%r152, %r152, 1;
	add.s64 	%rd72, %rd72, 4;
	add.s64 	%rd71, %rd71, 4;
	setp.ne.s32 	%p31, %r152, 6;
	@%p31 bra 	$L__BB3_8;
	shr.u32 	%r133, %r3, 23;
	st.local.u32 	[%rd1+24], %rd73;
	and.b32  	%r7, %r133, 31;
	and.b32  	%r134, %r133, 224;
	add.s32 	%r135, %r134, -128;
	shr.u32 	%r136, %r135, 5;
	mul.wide.u32 	%rd60, %r136, 4;
	sub.s64 	%rd8, %rd1, %rd60;
	ld.local.u32 	%r153, [%rd8+24];
	ld.local.u32 	%r154, [%rd8+20];
	setp.eq.s32 	%p32, %r7, 0;
	@%p32 bra 	$L__BB3_11;
	shf.l.wrap.b32 	%r153, %r154, %r153, %r7;
	ld.local.u32 	%r137, [%rd8+16];
	shf.l.wrap.b32 	%r154, %r137, %r154, %r7;
$L__BB3_11:
	shr.u32 	%r138, %r153, 30;
	shf.l.wrap.b32 	%r139, %r154, %r153, 2;
	shl.b32 	%r140, %r154, 2;
	shr.u32 	%r141, %r139, 31;
	add.s32 	%r142, %r141, %r138;
	neg.s32 	%r143, %r142;
	setp.lt.s32 	%p33, %r3, 0;
	selp.b32 	%r155, %r143, %r142, %p33;
	xor.b32  	%r144, %r139, %r3;
	shr.s32 	%r145, %r139, 31;
	xor.b32  	%r146, %r145, %r139;
	xor.b32  	%r147, %r145, %r140;
	cvt.u64.u32 	%rd61, %r146;
	shl.b64 	%rd62, %rd61, 32;
	cvt.u64.u32 	%rd63, %r147;
	or.b64  	%rd64, %rd62, %rd63;
	cvt.rn.f64.s64 	%fd14, %rd64;
	mul.f64 	%fd15, %fd14, 0d3BF921FB54442D19;
	cvt.rn.f32.f64 	%f102, %fd15;
	neg.f32 	%f103, %f102;
	setp.lt.s32 	%p34, %r144, 0;
	selp.f32 	%f121, %f103, %f102, %p34;
$L__BB3_12:
	add.s32 	%r149, %r155, 1;
	mul.rn.f32 	%f105, %f121, %f121;
	and.b32  	%r150, %r155, 1;
	setp.eq.b32 	%p35, %r150, 1;
	selp.f32 	%f106, %f121, 0f3F800000, %p35;
	fma.rn.f32 	%f107, %f105, %f106, 0f00000000;
	fma.rn.f32 	%f108, %f105, 0f37CBAC00, 0fBAB607ED;
	selp.f32 	%f109, 0fB94D4153, %f108, %p35;
	selp.f32 	%f110, 0f3C0885E4, 0f3D2AAABB, %p35;
	fma.rn.f32 	%f111, %f109, %f105, %f110;
	selp.f32 	%f112, 0fBE2AAAA8, 0fBEFFFFFF, %p35;
	fma.rn.f32 	%f113, %f111, %f105, %f112;
	fma.rn.f32 	%f114, %f113, %f107, %f106;
	and.b32  	%r151, %r149, 2;
	setp.eq.s32 	%p36, %r151, 0;
	mov.f32 	%f115, 0f00000000;
	sub.f32 	%f116, %f115, %f114;
	selp.f32 	%f117, %f114, %f116, %p36;
	fma.rn.f32 	%f125, %f117, 0fBEEB851F, 0f3F0A3D71;
	bra.uni 	$L__BB3_39;
$L__BB3_13:
	cvt.f64.f32 	%fd8, %f1;
	mul.f64 	%fd9, %fd8, 0d401921FB54442D18;
	cvt.rn.f32.f64 	%f9, %fd9;
	mul.f32 	%f76, %f9, 0f3F22F983;
	cvt.rni.s32.f32 	%r159, %f76;
	cvt.rn.f32.s32 	%f77, %r159;
	fma.rn.f32 	%f78, %f77, 0fBFC90FDA, %f9;
	fma.rn.f32 	%f79, %f77, 0fB3A22168, %f78;
	fma.rn.f32 	%f122, %f77, 0fA7C234C5, %f79;
	abs.f32 	%f11, %f9;
	setp.ltu.f32 	%p21, %f11, 0f47CE4780;
	@%p21 bra 	$L__BB3_21;
	setp.neu.f32 	%p22, %f11, 0f7F800000;
	@%p22 bra 	$L__BB3_16;
	mov.f32 	%f82, 0f00000000;
	mul.rn.f32 	%f122, %f9, %f82;
	mov.b32 	%r159, 0;
	bra.uni 	$L__BB3_21;
$L__BB3_16:
	mov.b32 	%r17, %f9;
	shl.b32 	%r109, %r17, 8;
	or.b32  	%r18, %r109, -2147483648;
	mov.b64 	%rd76, 0;
	mov.b32 	%r156, 0;
	mov.u64 	%rd74, __cudart_i2opi_f;
	mov.u64 	%rd75, %rd1;
$L__BB3_17:
	.pragma "nounroll";
	ld.global.nc.u32 	%r110, [%rd74];
	mad.wide.u32 	%rd51, %r110, %r18, %rd76;
	shr.u64 	%rd76, %rd51, 32;
	st.local.u32 	[%rd75], %rd51;
	add.s32 	%r156, %r156, 1;
	add.s64 	%rd75, %rd75, 4;
	add.s64 	%rd74, %rd74, 4;
	setp.ne.s32 	%p23, %r156, 6;
	@%p23 bra 	$L__BB3_17;
	shr.u32 	%r111, %r17, 23;
	st.local.u32 	[%rd1+24], %rd76;
	and.b32  	%r21, %r111, 31;
	and.b32  	%r112, %r111, 224;
	add.s32 	%r113, %r112, -128;
	shr.u32 	%r114, %r113, 5;
	mul.wide.u32 	%rd52, %r114, 4;
	sub.s64 	%rd15, %rd1, %rd52;
	ld.local.u32 	%r157, [%rd15+24];
	ld.local.u32 	%r158, [%rd15+20];
	setp.eq.s32 	%p24, %r21, 0;
	@%p24 bra 	$L__BB3_20;
	shf.l.wrap.b32 	%r157, %r158, %r157, %r21;
	ld.local.u32 	%r115, [%rd15+16];
	shf.l.wrap.b32 	%r158, %r115, %r158, %r21;
$L__BB3_20:
	shr.u32 	%r116, %r157, 30;
	shf.l.wrap.b32 	%r117, %r158, %r157, 2;
	shl.b32 	%r118, %r158, 2;
	shr.u32 	%r119, %r117, 31;
	add.s32 	%r120, %r119, %r116;
	neg.s32 	%r121, %r120;
	setp.lt.s32 	%p25, %r17, 0;
	selp.b32 	%r159, %r121, %r120, %p25;
	xor.b32  	%r122, %r117, %r17;
	shr.s32 	%r123, %r117, 31;
	xor.b32  	%r124, %r123, %r117;
	xor.b32  	%r125, %r123, %r118;
	cvt.u64.u32 	%rd53, %r124;
	shl.b64 	%rd54, %rd53, 32;
	cvt.u64.u32 	%rd55, %r125;
	or.b64  	%rd56, %rd54, %rd55;
	cvt.rn.f64.s64 	%fd10, %rd56;
	mul.f64 	%fd11, %fd10, 0d3BF921FB54442D19;
	cvt.rn.f32.f64 	%f80, %fd11;
	neg.f32 	%f81, %f80;
	setp.lt.s32 	%p26, %r122, 0;
	selp.f32 	%f122, %f81, %f80, %p26;
$L__BB3_21:
	add.s32 	%r127, %r159, 1;
	mul.rn.f32 	%f83, %f122, %f122;
	and.b32  	%r128, %r159, 1;
	setp.eq.b32 	%p27, %r128, 1;
	selp.f32 	%f84, %f122, 0f3F800000, %p27;
	fma.rn.f32 	%f85, %f83, %f84, 0f00000000;
	fma.rn.f32 	%f86, %f83, 0f37CBAC00, 0fBAB607ED;
	selp.f32 	%f87, 0fB94D4153, %f86, %p27;
	selp.f32 	%f88, 0f3C0885E4, 0f3D2AAABB, %p27;
	fma.rn.f32 	%f89, %f87, %f83, %f88;
	selp.f32 	%f90, 0fBE2AAAA8, 0fBEFFFFFF, %p27;
	fma.rn.f32 	%f91, %f89, %f83, %f90;
	fma.rn.f32 	%f92, %f91, %f85, %f84;
	and.b32  	%r129, %r127, 2;
	setp.eq.s32 	%p28, %r129, 0;
	mov.f32 	%f93, 0f00000000;
	sub.f32 	%f94, %f93, %f92;
	selp.f32 	%f95, %f92, %f94, %p28;
	mov.f32 	%f96, 0f3F800000;
	sub.f32 	%f97, %f96, %f95;
	mul.f32 	%f125, %f97, 0f3F000000;
	bra.uni 	$L__BB3_39;
$L__BB3_22:
	cvt.f64.f32 	%fd1, %f1;
	mul.f64 	%fd2, %fd1, 0d401921FB54442D18;
	cvt.rn.f32.f64 	%f16, %fd2;
	mul.f32 	%f34, %f16, 0f3F22F983;
	cvt.rni.s32.f32 	%r163, %f34;
	cvt.rn.f32.s32 	%f35, %r163;
	fma.rn.f32 	%f36, %f35, 0fBFC90FDA, %f16;
	fma.rn.f32 	%f37, %f35, 0fB3A22168, %f36;
	fma.rn.f32 	%f123, %f35, 0fA7C234C5, %f37;
	abs.f32 	%f18, %f16;
	setp.ltu.f32 	%p5, %f18, 0f47CE4780;
	@%p5 bra 	$L__BB3_30;
	setp.neu.f32 	%p6, %f18, 0f7F800000;
	@%p6 bra 	$L__BB3_25;
	mov.f32 	%f40, 0f00000000;
	mul.rn.f32 	%f123, %f16, %f40;
	mov.b32 	%r163, 0;
	bra.uni 	$L__BB3_30;
$L__BB3_25:
	mov.b32 	%r31, %f16;
	shl.b32 	%r65, %r31, 8;
	or.b32  	%r32, %r65, -2147483648;
	mov.b64 	%rd79, 0;
	mov.b32 	%r160, 0;
	mov.u64 	%rd77, __cudart_i2opi_f;
	mov.u64 	%rd78, %rd1;
$L__BB3_26:
	.pragma "nounroll";
	ld.global.nc.u32 	%r66, [%rd77];
	mad.wide.u32 	%rd35, %r66, %r32, %rd79;
	shr.u64 	%rd79, %rd35, 32;
	st.local.u32 	[%rd78], %rd35;
	add.s32 	%r160, %r160, 1;
	add.s64 	%rd78, %rd78, 4;
	add.s64 	%rd77, %rd77, 4;
	setp.ne.s32 	%p7, %r160, 6;
	@%p7 bra 	$L__BB3_26;
	shr.u32 	%r67, %r31, 23;
	st.local.u32 	[%rd1+24], %rd79;
	and.b32  	%r35, %r67, 31;
	and.b32  	%r68, %r67, 224;
	add.s32 	%r69, %r68, -128;
	shr.u32 	%r70, %r69, 5;
	mul.wide.u32 	%rd36, %r70, 4;
	sub.s64 	%rd22, %rd1, %rd36;
	ld.local.u32 	%r161, [%rd22+24];
	ld.local.u32 	%r162, [%rd22+20];
	setp.eq.s32 	%p8, %r35, 0;
	@%p8 bra 	$L__BB3_29;
	shf.l.wrap.b32 	%r161, %r162, %r161, %r35;
	ld.local.u32 	%r71, [%rd22+16];
	shf.l.wrap.b32 	%r162, %r71, %r162, %r35;
$L__BB3_29:
	shr.u32 	%r72, %r161, 30;
	shf.l.wrap.b32 	%r73, %r162, %r161, 2;
	shl.b32 	%r74, %r162, 2;
	shr.u32 	%r75, %r73, 31;
	add.s32 	%r76, %r75, %r72;
	neg.s32 	%r77, %r76;
	setp.lt.s32 	%p9, %r31, 0;
	selp.b32 	%r163, %r77, %r76, %p9;
	xor.b32  	%r78, %r73, %r31;
	shr.s32 	%r79, %r73, 31;
	xor.b32  	%r80, %r79, %r73;
	xor.b32  	%r81, %r79, %r74;
	cvt.u64.u32 	%rd37, %r80;
	shl.b64 	%rd38, %rd37, 32;
	cvt.u64.u32 	%rd39, %r81;
	or.b64  	%rd40, %rd38, %rd39;
	cvt.rn.f64.s64 	%fd3, %rd40;
	mul.f64 	%fd4, %fd3, 0d3BF921FB54442D19;
	cvt.rn.f32.f64 	%f38, %fd4;
	neg.f32 	%f39, %f38;
	setp.lt.s32 	%p10, %r78, 0;
	selp.f32 	%f123, %f39, %f38, %p10;
$L__BB3_30:
	add.s32 	%r83, %r163, 1;
	mul.rn.f32 	%f41, %f123, %f123;
	and.b32  	%r84, %r163, 1;
	setp.eq.b32 	%p11, %r84, 1;
	selp.f32 	%f42, %f123, 0f3F800000, %p11;
	fma.rn.f32 	%f43, %f41, %f42, 0f00000000;
	fma.rn.f32 	%f44, %f41, 0f37CBAC00, 0fBAB607ED;
	selp.f32 	%f45, 0fB94D4153, %f44, %p11;
	selp.f32 	%f46, 0f3C0885E4, 0f3D2AAABB, %p11;
	fma.rn.f32 	%f47, %f45, %f41, %f46;
	selp.f32 	%f48, 0fBE2AAAA8, 0fBEFFFFFF, %p11;
	fma.rn.f32 	%f49, %f47, %f41, %f48;
	fma.rn.f32 	%f50, %f49, %f43, %f42;
	and.b32  	%r85, %r83, 2;
	setp.eq.s32 	%p12, %r85, 0;
	mov.f32 	%f51, 0f00000000;
	sub.f32 	%f52, %f51, %f50;
	selp.f32 	%f53, %f50, %f52, %p12;
	mul.f32 	%f22, %f53, 0f3F000000;
	mul.f64 	%fd5, %fd1, 0d402921FB54442D18;
	cvt.rn.f32.f64 	%f23, %fd5;
	mul.f32 	%f54, %f23, 0f3F22F983;
	cvt.rni.s32.f32 	%r167, %f54;
	cvt.rn.f32.s32 	%f55, %r167;
	fma.rn.f32 	%f56, %f55, 0fBFC90FDA, %f23;
	fma.rn.f32 	%f57, %f55, 0fB3A22168, %f56;
	fma.rn.f32 	%f124, %f55, 0fA7C234C5, %f57;
	abs.f32 	%f25, %f23;
	setp.ltu.f32 	%p13, %f25, 0f47CE4780;
	@%p13 bra 	$L__BB3_38;
	setp.neu.f32 	%p14, %f25, 0f7F800000;
	@%p14 bra 	$L__BB3_33;
	mov.f32 	%f60, 0f00000000;
	mul.rn.f32 	%f124, %f23, %f60;
	mov.b32 	%r167, 0;
	bra.uni 	$L__BB3_38;
$L__BB3_33:
	mov.b32 	%r45, %f23;
	shl.b32 	%r87, %r45, 8;
	or.b32  	%r46, %r87, -2147483648;
	mov.b64 	%rd82, 0;
	mov.b32 	%r164, 0;
	mov.u64 	%rd80, __cudart_i2opi_f;
	mov.u64 	%rd81, %rd1;
$L__BB3_34:
	.pragma "nounroll";
	ld.global.nc.u32 	%r88, [%rd80];
	mad.wide.u32 	%rd43, %r88, %r46, %rd82;
	shr.u64 	%rd82, %rd43, 32;
	st.local.u32 	[%rd81], %rd43;
	add.s32 	%r164, %r164, 1;
	add.s64 	%rd81, %rd81, 4;
	add.s64 	%rd80, %rd80, 4;
	setp.ne.s32 	%p15, %r164, 6;
	@%p15 bra 	$L__BB3_34;
	shr.u32 	%r89, %r45, 23;
	st.local.u32 	[%rd1+24], %rd82;
	and.b32  	%r49, %r89, 31;
	and.b32  	%r90, %r89, 224;
	add.s32 	%r91, %r90, -128;
	shr.u32 	%r92, %r91, 5;
	mul.wide.u32 	%rd44, %r92, 4;
	sub.s64 	%rd29, %rd1, %rd44;
	ld.local.u32 	%r165, [%rd29+24];
	ld.local.u32 	%r166, [%rd29+20];
	setp.eq.s32 	%p16, %r49, 0;
	@%p16 bra 	$L__BB3_37;
	shf.l.wrap.b32 	%r165, %r166, %r165, %r49;
	ld.local.u32 	%r93, [%rd29+16];
	shf.l.wrap.b32 	%r166, %r93, %r166, %r49;
$L__BB3_37:
	shr.u32 	%r94, %r165, 30;
	shf.l.wrap.b32 	%r95, %r166, %r165, 2;
	shl.b32 	%r96, %r166, 2;
	shr.u32 	%r97, %r95, 31;
	add.s32 	%r98, %r97, %r94;
	neg.s32 	%r99, %r98;
	setp.lt.s32 	%p17, %r45, 0;
	selp.b32 	%r167, %r99, %r98, %p17;
	xor.b32  	%r100, %r95, %r45;
	shr.s32 	%r101, %r95, 31;
	xor.b32  	%r102, %r101, %r95;
	xor.b32  	%r103, %r101, %r96;
	cvt.u64.u32 	%rd45, %r102;
	shl.b64 	%rd46, %rd45, 32;
	cvt.u64.u32 	%rd47, %r103;
	or.b64  	%rd48, %rd46, %rd47;
	cvt.rn.f64.s64 	%fd6, %rd48;
	mul.f64 	%fd7, %fd6, 0d3BF921FB54442D19;
	cvt.rn.f32.f64 	%f58, %fd7;
	neg.f32 	%f59, %f58;
	setp.lt.s32 	%p18, %r100, 0;
	selp.f32 	%f124, %f59, %f58, %p18;
$L__BB3_38:
	add.s32 	%r105, %r167, 1;
	mul.rn.f32 	%f61, %f124, %f124;
	and.b32  	%r106, %r167, 1;
	setp.eq.b32 	%p19, %r106, 1;
	selp.f32 	%f62, %f124, 0f3F800000, %p19;
	fma.rn.f32 	%f63, %f61, %f62, 0f00000000;
	fma.rn.f32 	%f64, %f61, 0f37CBAC00, 0fBAB607ED;
	selp.f32 	%f65, 0fB94D4153, %f64, %p19;
	selp.f32 	%f66, 0f3C0885E4, 0f3D2AAABB, %p19;
	fma.rn.f32 	%f67, %f65, %f61, %f66;
	selp.f32 	%f68, 0fBE2AAAA8, 0fBEFFFFFF, %p19;
	fma.rn.f32 	%f69, %f67, %f61, %f68;
	fma.rn.f32 	%f70, %f69, %f63, %f62;
	and.b32  	%r107, %r105, 2;
	setp.eq.s32 	%p20, %r107, 0;
	mov.f32 	%f71, 0f00000000;
	sub.f32 	%f72, %f71, %f70;
	selp.f32 	%f73, %f70, %f72, %p20;
	mov.f32 	%f74, 0f3ED70A3D;
	sub.f32 	%f75, %f74, %f22;
	fma.rn.f32 	%f125, %f73, 0f3DA3D70A, %f75;
$L__BB3_39:
	cvta.to.global.u64 	%rd65, %rd30;
	mul.wide.s32 	%rd66, %r1, 4;
	add.s64 	%rd67, %rd65, %rd66;
	ld.global.nc.f32 	%f118, [%rd67];
	mul.f32 	%f119, %f125, %f118;
	cvta.to.global.u64 	%rd68, %rd31;
	mul.wide.s32 	%rd69, %r1, 8;
	add.s64 	%rd70, %rd68, %rd69;
	mov.f32 	%f120, 0f00000000;
	st.global.v2.f32 	[%rd70], {%f119, %f120};
$L__BB3_40:
	ret;

}
	// .globl	_ZN15audio_processor4cuda20biquad_filter_kernelEPKfPfiS2_iS3_
.visible .entry _ZN15audio_processor4cuda20biquad_filter_kernelEPKfPfiS2_iS3_(
	.param .u64 .ptr .align 1 _ZN15audio_processor4cuda20biquad_filter_kernelEPKfPfiS2_iS3__param_0,
	.param .u64 .ptr .align 1 _ZN15audio_processor4cuda20biquad_filter_kernelEPKfPfiS2_iS3__param_1,
	.param .u32 _ZN15audio_processor4cuda20biquad_filter_kernelEPKfPfiS2_iS3__param_2,
	.param .u64 .ptr .align 1 _ZN15audio_processor4cuda20biquad_filter_kernelEPKfPfiS2_iS3__param_3,
	.param .u32 _ZN15audio_processor4cuda20biquad_filter_kernelEPKfPfiS2_iS3__param_4,
	.param .u64 .ptr .align 1 _ZN15audio_processor4cuda20biquad_filter_kernelEPKfPfiS2_iS3__param_5
)
{
	.reg .pred 	%p<15>;
	.reg .b32 	%r<76>;
	.reg .b32 	%f<126>;
	.reg .b64 	%rd<34>;

	ld.param.u64 	%rd8, [_ZN15audio_processor4cuda20biquad_filter_kernelEPKfPfiS2_iS3__param_0];
	ld.param.u64 	%rd9, [_ZN15audio_processor4cuda20biquad_filter_kernelEPKfPfiS2_iS3__param_1];
	ld.param.u32 	%r26, [_ZN15audio_processor4cuda20biquad_filter_kernelEPKfPfiS2_iS3__param_2];
	ld.param.u64 	%rd10, [_ZN15audio_processor4cuda20biquad_filter_kernelEPKfPfiS2_iS3__param_3];
	ld.param.u32 	%r27, [_ZN15audio_processor4cuda20biquad_filter_kernelEPKfPfiS2_iS3__param_4];
	ld.param.u64 	%rd11, [_ZN15audio_processor4cuda20biquad_filter_kernelEPKfPfiS2_iS3__param_5];
	cvta.to.global.u64 	%rd1, %rd10;
	cvta.to.global.u64 	%rd2, %rd9;
	cvta.to.global.u64 	%rd3, %rd8;
	cvta.to.global.u64 	%rd4, %rd11;
	mov.u32 	%r1, %ctaid.x;
	mov.u32 	%r2, %ntid.x;
	mov.u32 	%r3, %tid.x;
	mad.lo.s32 	%r70, %r1, %r2, %r3;
	shl.b32 	%r28, %r27, 2;
	mov.u32 	%r29, _ZN15audio_processor4cuda12shared_stateE;
	add.s32 	%r5, %r29, %r28;
	shl.b32 	%r6, %r27, 1;
	setp.ge.u32 	%p1, %r3, %r6;
	@%p1 bra 	$L__BB4_4;
	div.u32 	%r30, %r3, %r27;
	mul.lo.s32 	%r31, %r30, %r27;
	sub.s32 	%r7, %r3, %r31;
	mul.lo.s32 	%r32, %r1, %r27;
	shl.b32 	%r33, %r32, 1;
	shl.b32 	%r34, %r7, 1;
	add.s32 	%r35, %r34, %r33;
	add.s32 	%r8, %r35, %r30;
	setp.le.u32 	%p2, %r27, %r3;
	@%p2 bra 	$L__BB4_3;
	mul.wide.s32 	%rd14, %r8, 4;
	add.s64 	%rd15, %rd4, %rd14;
	ld.global.f32 	%f12, [%rd15];
	shl.b32 	%r38, %r7, 2;
	add.s32 	%r40, %r29, %r38;
	st.shared.f32 	[%r40], %f12;
	bra.uni 	$L__BB4_4;
$L__BB4_3:
	mul.wide.s32 	%rd12, %r8, 4;
	add.s64 	%rd13, %rd4, %rd12;
	ld.global.f32 	%f11, [%rd13];
	shl.b32 	%r36, %r7, 2;
	add.s32 	%r37, %r5, %r36;
	st.shared.f32 	[%r37], %f11;
$L__BB4_4:
	bar.sync 	0;
	setp.ge.s32 	%p3, %r70, %r26;
	@%p3 bra 	$L__BB4_17;
	setp.gt.s32 	%p4, %r27, 0;
	mov.u32 	%r41, %nctaid.x;
	mul.lo.s32 	%r9, %r41, %r2;
	@%p4 bra 	$L__BB4_6;
	bra.uni 	$L__BB4_16;
$L__BB4_6:
	and.b32  	%r42, %r27, 2147483644;
	neg.s32 	%r10, %r42;
	add.s64 	%rd5, %rd1, 40;
$L__BB4_7:
	setp.lt.u32 	%p6, %r27, 4;
	mul.wide.s32 	%rd19, %r70, 4;
	add.s64 	%rd20, %rd3, %rd19;
	ld.global.nc.f32 	%f125, [%rd20];
	mov.b32 	%r74, 0;
	@%p6 bra 	$L__BB4_10;
	mov.u32 	%r71, _ZN15audio_processor4cuda12shared_stateE;
	mov.u64 	%rd33, %rd5;
	mov.u32 	%r72, %r10;
$L__BB4_9:
	.pragma "nounroll";
	and.b32  	%r74, %r27, 2147483644;
	ld.global.nc.f32 	%f15, [%rd33+-40];
	ld.global.nc.f32 	%f16, [%rd33+-36];
	ld.global.nc.f32 	%f17, [%rd33+-32];
	ld.global.nc.f32 	%f18, [%rd33+-28];
	ld.global.nc.f32 	%f19, [%rd33+-24];
	ld.shared.f32 	%f20, [%r71];
	fma.rn.f32 	%f21, %f125, %f15, %f20;
	mul.f32 	%f22, %f125, %f16;
	mul.f32 	%f23, %f18, %f21;
	sub.f32 	%f24, %f22, %f23;
	add.s32 	%r45, %r71, %r28;
	ld.shared.f32 	%f25, [%r45];
	add.f32 	%f26, %f25, %f24;
	st.shared.f32 	[%r71], %f26;
	mul.f32 	%f27, %f125, %f17;
	mul.f32 	%f28, %f19, %f21;
	sub.f32 	%f29, %f27, %f28;
	st.shared.f32 	[%r45], %f29;
	ld.global.nc.f32 	%f30, [%rd33+-20];
	ld.global.nc.f32 	%f31, [%rd33+-16];
	ld.global.nc.f32 	%f32, [%rd33+-12];
	ld.global.nc.f32 	%f33, [%rd33+-8];
	ld.global.nc.f32 	%f34, [%rd33+-4];
	ld.shared.f32 	%f35, [%r71+4];
	fma.rn.f32 	%f36, %f21, %f30, %f35;
	mul.f32 	%f37, %f21, %f31;
	mul.f32 	%f38, %f33, %f36;
	sub.f32 	%f39, %f37, %f38;
	ld.shared.f32 	%f40, [%r45+4];
	add.f32 	%f41, %f40, %f39;
	st.shared.f32 	[%r71+4], %f41;
	mul.f32 	%f42, %f21, %f32;
	mul.f32 	%f43, %f34, %f36;
	sub.f32 	%f44, %f42, %f43;
	st.shared.f32 	[%r45+4], %f44;
	ld.global.nc.f32 	%f45, [%rd33];
	ld.global.nc.f32 	%f46, [%rd33+4];
	ld.global.nc.f32 	%f47, [%rd33+8];
	ld.global.nc.f32 	%f48, [%rd33+12];
	ld.global.nc.f32 	%f49, [%rd33+16];
	ld.shared.f32 	%f50, [%r71+8];
	fma.rn.f32 	%f51, %f36, %f45, %f50;
	mul.f32 	%f52, %f36, %f46;
	mul.f32 	%f53, %f48, %f51;
	sub.f32 	%f54, %f52, %f53;
	ld.shared.f32 	%f55, [%r45+8];
	add.f32 	%f56, %f55, %f54;
	st.shared.f32 	[%r71+8], %f56;
	mul.f32 	%f57, %f36, %f47;
	mul.f32 	%f58, %f49, %f51;
	sub.f32 	%f59, %f57, %f58;
	st.shared.f32 	[%r45+8], %f59;
	ld.global.nc.f32 	%f60, [%rd33+20];
	ld.global.nc.f32 	%f61, [%rd33+24];
	ld.global.nc.f32 	%f62, [%rd33+28];
	ld.global.nc.f32 	%f63, [%rd33+32];
	ld.global.nc.f32 	%f64, [%rd33+36];
	ld.shared.f32 	%f65, [%r71+12];
	fma.rn.f32 	%f125, %f51, %f60, %f65;
	mul.f32 	%f66, %f51, %f61;
	mul.f32 	%f67, %f63, %f125;
	sub.f32 	%f68, %f66, %f67;
	ld.shared.f32 	%f69, [%r45+12];
	add.f32 	%f70, %f69, %f68;
	st.shared.f32 	[%r71+12], %f70;
	mul.f32 	%f71, %f51, %f62;
	mul.f32 	%f72, %f64, %f125;
	sub.f32 	%f73, %f71, %f72;
	st.shared.f32 	[%r45+12], %f73;
	add.s32 	%r72, %r72, 4;
	add.s64 	%rd33, %rd33, 80;
	add.s32 	%r71, %r71, 16;
	setp.ne.s32 	%p7, %r72, 0;
	@%p7 bra 	$L__BB4_9;
$L__BB4_10:
	and.b32  	%r46, %r27, 3;
	setp.eq.s32 	%p8, %r46, 0;
	@%p8 bra 	$L__BB4_15;
	setp.eq.s32 	%p9, %r46, 1;
	@%p9 bra 	$L__BB4_13;
	mul.lo.s32 	%r47, %r74, 5;
	mul.wide.u32 	%rd21, %r47, 4;
	add.s64 	%rd22, %rd1, %rd21;
	ld.global.nc.f32 	%f75, [%rd22];
	ld.global.nc.f32 	%f76, [%rd22+4];
	ld.global.nc.f32 	%f77, [%rd22+8];
	ld.global.nc.f32 	%f78, [%rd22+12];
	ld.global.nc.f32 	%f79, [%rd22+16];
	shl.b32 	%r48, %r74, 2;
	mov.u32 	%r49, _ZN15audio_processor4cuda12shared_stateE;
	add.s32 	%r50, %r49, %r48;
	ld.shared.f32 	%f80, [%r50];
	fma.rn.f32 	%f81, %f125, %f75, %f80;
	mul.f32 	%f82, %f125, %f76;
	mul.f32 	%f83, %f78, %f81;
	sub.f32 	%f84, %f82, %f83;
	add.s32 	%r51, %r5, %r48;
	ld.shared.f32 	%f85, [%r51];
	add.f32 	%f86, %f85, %f84;
	st.shared.f32 	[%r50], %f86;
	mul.f32 	%f87, %f125, %f77;
	mul.f32 	%f88, %f79, %f81;
	sub.f32 	%f89, %f87, %f88;
	st.shared.f32 	[%r51], %f89;
	add.s32 	%r52, %r47, 5;
	mul.wide.u32 	%rd23, %r52, 4;
	add.s64 	%rd24, %rd1, %rd23;
	ld.global.nc.f32 	%f90, [%rd24];
	ld.global.nc.f32 	%f91, [%rd24+4];
	ld.global.nc.f32 	%f92, [%rd24+8];
	ld.global.nc.f32 	%f93, [%rd24+12];
	ld.global.nc.f32 	%f94, [%rd24+16];
	ld.shared.f32 	%f95, [%r50+4];
	fma.rn.f32 	%f125, %f81, %f90, %f95;
	mul.f32 	%f96, %f81, %f91;
	mul.f32 	%f97, %f93, %f125;
	sub.f32 	%f98, %f96, %f97;
	ld.shared.f32 	%f99, [%r51+4];
	add.f32 	%f100, %f99, %f98;
	st.shared.f32 	[%r50+4], %f100;
	mul.f32 	%f101, %f81, %f92;
	mul.f32 	%f102, %f94, %f125;
	sub.f32 	%f103, %f101, %f102;
	st.shared.f32 	[%r51+4], %f103;
	add.s32 	%r74, %r74, 2;
$L__BB4_13:
	and.b32  	%r53, %r27, 1;
	setp.eq.b32 	%p10, %r53, 1;
	not.pred 	%p11, %p10;
	@%p11 bra 	$L__BB4_15;
	mul.lo.s32 	%r54, %r74, 5;
	mul.wide.u32 	%rd25, %r54, 4;
	add.s64 	%rd26, %rd1, %rd25;
	ld.global.nc.f32 	%f104, [%rd26];
	ld.global.nc.f32 	%f105, [%rd26+4];
	ld.global.nc.f32 	%f106, [%rd26+8];
	ld.global.nc.f32 	%f107, [%rd26+12];
	ld.global.nc.f32 	%f108, [%rd26+16];
	shl.b32 	%r55, %r74, 2;
	mov.u32 	%r56, _ZN15audio_processor4cuda12shared_stateE;
	add.s32 	%r57, %r56, %r55;
	ld.shared.f32 	%f109, [%r57];
	fma.rn.f32 	%f9, %f125, %f104, %f109;
	mul.f32 	%f110, %f125, %f105;
	mul.f32 	%f111, %f107, %f9;
	sub.f32 	%f112, %f110, %f111;
	add.s32 	%r58, %r5, %r55;
	ld.shared.f32 	%f113, [%r58];
	add.f32 	%f114, %f113, %f112;
	st.shared.f32 	[%r57], %f114;
	mul.f32 	%f115, %f125, %f106;
	mul.f32 	%f116, %f108, %f9;
	sub.f32 	%f117, %f115, %f116;
	st.shared.f32 	[%r58], %f117;
	mov.f32 	%f125, %f9;
$L__BB4_15:
	mul.wide.s32 	%rd27, %r70, 4;
	add.s64 	%rd28, %rd2, %rd27;
	st.global.f32 	[%rd28], %f125;
	add.s32 	%r70, %r70, %r9;
	setp.lt.s32 	%p12, %r70, %r26;
	@%p12 bra 	$L__BB4_7;
	bra.uni 	$L__BB4_17;
$L__BB4_16:
	mul.wide.s32 	%rd16, %r70, 4;
	add.s64 	%rd17, %rd3, %rd16;
	ld.global.nc.f32 	%f13, [%rd17];
	add.s64 	%rd18, %rd2, %rd16;
	st.global.f32 	[%rd18], %f13;
	add.s32 	%r70, %r70, %r9;
	setp.lt.s32 	%p5, %r70, %r26;
	@%p5 bra 	$L__BB4_16;
$L__BB4_17:
	setp.ge.u32 	%p13, %r3, %r6;
	bar.sync 	0;
	@%p13 bra 	$L__BB4_21;
	div.u32 	%r59, %r3, %r27;
	mul.lo.s32 	%r60, %r59, %r27;
	sub.s32 	%r24, %r3, %r60;
	mul.lo.s32 	%r61, %r1, %r27;
	shl.b32 	%r62, %r61, 1;
	shl.b32 	%r63, %r24, 1;
	add.s32 	%r64, %r63, %r62;
	add.s32 	%r25, %r64, %r59;
	setp.le.u32 	%p14, %r27, %r3;
	@%p14 bra 	$L__BB4_20;
	shl.b32 	%r67, %r24, 2;
	mov.u32 	%r68, _ZN15audio_processor4cuda12shared_stateE;
	add.s32 	%r69, %r68, %r67;
	ld.shared.f32 	%f119, [%r69];
	mul.wide.s32 	%rd31, %r25, 4;
	add.s64 	%rd32, %rd4, %rd31;
	st.global.f32 	[%rd32], %f119;
	bra.uni 	$L__BB4_21;
$L__BB4_20:
	shl.b32 	%r65, %r24, 2;
	add.s32 	%r66, %r5, %r65;
	ld.shared.f32 	%f118, [%r66];
	mul.wide.s32 	%rd29, %r25, 4;
	add.s64 	%rd30, %rd4, %rd29;
	st.global.f32 	[%rd30], %f118;
$L__BB4_21:
	ret;

}
	// .globl	_ZN15audio_processor4cuda16mix_audio_kernelEPPKfPfS2_ii
.visible .entry _ZN15audio_processor4cuda16mix_audio_kernelEPPKfPfS2_ii(
	.param .u64 .ptr .align 1 _ZN15audio_processor4cuda16mix_audio_kernelEPPKfPfS2_ii_param_0,
	.param .u64 .ptr .align 1 _ZN15audio_processor4cuda16mix_audio_kernelEPPKfPfS2_ii_param_1,
	.param .u64 .ptr .align 1 _ZN15audio_processor4cuda16mix_audio_kernelEPPKfPfS2_ii_param_2,
	.param .u32 _ZN15audio_processor4cuda16mix_audio_kernelEPPKfPfS2_ii_param_3,
	.param .u32 _ZN15audio_processor4cuda16mix_audio_kernelEPPKfPfS2_ii_param_4
)
{
	.reg .pred 	%p<15>;
	.reg .b32 	%r<28>;
	.reg .b32 	%f<135>;
	.reg .b64 	%rd<126>;

	ld.param.u64 	%rd16, [_ZN15audio_processor4cuda16mix_audio_kernelEPPKfPfS2_ii_param_0];
	ld.param.u64 	%rd15, [_ZN15audio_processor4cuda16mix_audio_kernelEPPKfPfS2_ii_param_1];
	ld.param.u64 	%rd17, [_ZN15audio_processor4cuda16mix_audio_kernelEPPKfPfS2_ii_param_2];
	ld.param.u32 	%r17, [_ZN15audio_processor4cuda16mix_audio_kernelEPPKfPfS2_ii_param_3];
	ld.param.u32 	%r18, [_ZN15audio_processor4cuda16mix_audio_kernelEPPKfPfS2_ii_param_4];
	cvta.to.global.u64 	%rd1, %rd17;
	cvta.to.global.u64 	%rd2, %rd16;
	mov.u32 	%r19, %ctaid.x;
	mov.u32 	%r20, %ntid.x;
	mov.u32 	%r21, %tid.x;
	mad.lo.s32 	%r1, %r19, %r20, %r21;
	setp.ge.s32 	%p1, %r1, %r18;
	@%p1 bra 	$L__BB5_17;
	setp.lt.s32 	%p2, %r17, 1;
	mov.f32 	%f133, 0f00000000;
	@%p2 bra 	$L__BB5_14;
	and.b32  	%r2, %r17, 15;
	setp.lt.u32 	%p3, %r17, 16;
	mov.f32 	%f133, 0f00000000;
	mov.b32 	%r25, 0;
	@%p3 bra 	$L__BB5_5;
	and.b32  	%r25, %r17, 2147483632;
	neg.s32 	%r23, %r25;
	add.s64 	%rd123, %rd2, 64;
	add.s64 	%rd122, %rd1, 32;
	mov.f32 	%f133, 0f00000000;
	mul.wide.s32 	%rd20, %r1, 4;
$L__BB5_4:
	.pragma "nounroll";
	ld.global.nc.u64 	%rd18, [%rd123+-64];
	cvta.to.global.u64 	%rd19, %rd18;
	add.s64 	%rd21, %rd19, %rd20;
	ld.global.nc.f32 	%f21, [%rd21];
	ld.global.nc.f32 	%f22, [%rd122+-32];
	fma.rn.f32 	%f23, %f21, %f22, %f133;
	ld.global.nc.u64 	%rd22, [%rd123+-56];
	cvta.to.global.u64 	%rd23, %rd22;
	add.s64 	%rd24, %rd23, %rd20;
	ld.global.nc.f32 	%f24, [%rd24];
	ld.global.nc.f32 	%f25, [%rd122+-28];
	fma.rn.f32 	%f26, %f24, %f25, %f23;
	ld.global.nc.u64 	%rd25, [%rd123+-48];
	cvta.to.global.u64 	%rd26, %rd25;
	add.s64 	%rd27, %rd26, %rd20;
	ld.global.nc.f32 	%f27, [%rd27];
	ld.global.nc.f32 	%f28, [%rd122+-24];
	fma.rn.f32 	%f29, %f27, %f28, %f26;
	ld.global.nc.u64 	%rd28, [%rd123+-40];
	cvta.to.global.u64 	%rd29, %rd28;
	add.s64 	%rd30, %rd29, %rd20;
	ld.global.nc.f32 	%f30, [%rd30];
	ld.global.nc.f32 	%f31, [%rd122+-20];
	fma.rn.f32 	%f32, %f30, %f31, %f29;
	ld.global.nc.u64 	%rd31, [%rd123+-32];
	cvta.to.global.u64 	%rd32, %rd31;
	add.s64 	%rd33, %rd32, %rd20;
	ld.global.nc.f32 	%f33, [%rd33];
	ld.global.nc.f32 	%f34, [%rd122+-16];
	fma.rn.f32 	%f35, %f33, %f34, %f32;
	ld.global.nc.u64 	%rd34, [%rd123+-24];
	cvta.to.global.u64 	%rd35, %rd34;
	add.s64 	%rd36, %rd35, %rd20;
	ld.global.nc.f32 	%f36, [%rd36];
	ld.global.nc.f32 	%f37, [%rd122+-12];
	fma.rn.f32 	%f38, %f36, %f37, %f35;
	ld.global.nc.u64 	%rd37, [%rd123+-16];
	cvta.to.global.u64 	%rd38, %rd37;
	add.s64 	%rd39, %rd38, %rd20;
	ld.global.nc.f32 	%f39, [%rd39];
	ld.global.nc.f32 	%f40, [%rd122+-8];
	fma.rn.f32 	%f41, %f39, %f40, %f38;
	ld.global.nc.u64 	%rd40, [%rd123+-8];
	cvta.to.global.u64 	%rd41, %rd40;
	add.s64 	%rd42, %rd41, %rd20;
	ld.global.nc.f32 	%f42, [%rd42];
	ld.global.nc.f32 	%f43, [%rd122+-4];
	fma.rn.f32 	%f44, %f42, %f43, %f41;
	ld.global.nc.u64 	%rd43, [%rd123];
	cvta.to.global.u64 	%rd44, %rd43;
	add.s64 	%rd45, %rd44, %rd20;
	ld.global.nc.f32 	%f45, [%rd45];
	ld.global.nc.f32 	%f46, [%rd122];
	fma.rn.f32 	%f47, %f45, %f46, %f44;
	ld.global.nc.u64 	%rd46, [%rd123+8];
	cvta.to.global.u64 	%rd47, %rd46;
	add.s64 	%rd48, %rd47, %rd20;
	ld.global.nc.f32 	%f48, [%rd48];
	ld.global.nc.f32 	%f49, [%rd122+4];
	fma.rn.f32 	%f50, %f48, %f49, %f47;
	ld.global.nc.u64 	%rd49, [%rd123+16];
	cvta.to.global.u64 	%rd50, %rd49;
	add.s64 	%rd51, %rd50, %rd20;
	ld.global.nc.f32 	%f51, [%rd51];
	ld.global.nc.f32 	%f52, [%rd122+8];
	fma.rn.f32 	%f53, %f51, %f52, %f50;
	ld.global.nc.u64 	%rd52, [%rd123+24];
	cvta.to.global.u64 	%rd53, %rd52;
	add.s64 	%rd54, %rd53, %rd20;
	ld.global.nc.f32 	%f54, [%rd54];
	ld.global.nc.f32 	%f55, [%rd122+12];
	fma.rn.f32 	%f56, %f54, %f55, %f53;
	ld.global.nc.u64 	%rd55, [%rd123+32];
	cvta.to.global.u64 	%rd56, %rd55;
	add.s64 	%rd57, %rd56, %rd20;
	ld.global.nc.f32 	%f57, [%rd57];
	ld.global.nc.f32 	%f58, [%rd122+16];
	fma.rn.f32 	%f59, %f57, %f58, %f56;
	ld.global.nc.u64 	%rd58, [%rd123+40];
	cvta.to.global.u64 	%rd59, %rd58;
	add.s64 	%rd60, %rd59, %rd20;
	ld.global.nc.f32 	%f60, [%rd60];
	ld.global.nc.f32 	%f61, [%rd122+20];
	fma.rn.f32 	%f62, %f60, %f61, %f59;
	ld.global.nc.u64 	%rd61, [%rd123+48];
	cvta.to.global.u64 	%rd62, %rd61;
	add.s64 	%rd63, %rd62, %rd20;
	ld.global.nc.f32 	%f63, [%rd63];
	ld.global.nc.f32 	%f64, [%rd122+24];
	fma.rn.f32 	%f65, %f63, %f64, %f62;
	ld.global.nc.u64 	%rd64, [%rd123+56];
	cvta.to.global.u64 	%rd65, %rd64;
	add.s64 	%rd66, %rd65, %rd20;
	ld.global.nc.f32 	%f66, [%rd66];
	ld.global.nc.f32 	%f67, [%rd122+28];
	fma.rn.f32 	%f133, %f66, %f67, %f65;
	add.s32 	%r23, %r23, 16;
	add.s64 	%rd123, %rd123, 128;
	add.s64 	%rd122, %rd122, 64;
	setp.ne.s32 	%p4, %r23, 0;
	@%p4 bra 	$L__BB5_4;
$L__BB5_5:
	setp.eq.s32 	%p5, %r2, 0;
	@%p5 bra 	$L__BB5_14;
	and.b32  	%r8, %r17, 7;
	setp.lt.u32 	%p6, %r2, 8;
	@%p6 bra 	$L__BB5_8;
	mul.wide.u32 	%rd67, %r25, 8;
	add.s64 	%rd68, %rd2, %rd67;
	ld.global.nc.u64 	%rd69, [%rd68];
	cvta.to.global.u64 	%rd70, %rd69;
	mul.wide.s32 	%rd71, %r1, 4;
	add.s64 	%rd72, %rd70, %rd71;
	ld.global.nc.f32 	%f69, [%rd72];
	mul.wide.u32 	%rd73, %r25, 4;
	add.s64 	%rd74, %rd1, %rd73;
	ld.global.nc.f32 	%f70, [%rd74];
	fma.rn.f32 	%f71, %f69, %f70, %f133;
	ld.global.nc.u64 	%rd75, [%rd68+8];
	cvta.to.global.u64 	%rd76, %rd75;
	add.s64 	%rd77, %rd76, %rd71;
	ld.global.nc.f32 	%f72, [%rd77];
	ld.global.nc.f32 	%f73, [%rd74+4];
	fma.rn.f32 	%f74, %f72, %f73, %f71;
	ld.global.nc.u64 	%rd78, [%rd68+16];
	cvta.to.global.u64 	%rd79, %rd78;
	add.s64 	%rd80, %rd79, %rd71;
	ld.global.nc.f32 	%f75, [%rd80];
	ld.global.nc.f32 	%f76, [%rd74+8];
	fma.rn.f32 	%f77, %f75, %f76, %f74;
	ld.global.nc.u64 	%rd81, [%rd68+24];
	cvta.to.global.u64 	%rd82, %rd81;
	add.s64 	%rd83, %rd82, %rd71;
	ld.global.nc.f32 	%f78, [%rd83];
	ld.global.nc.f32 	%f79, [%rd74+12];
	fma.rn.f32 	%f80, %f78, %f79, %f77;
	ld.global.nc.u64 	%rd84, [%rd68+32];
	cvta.to.global.u64 	%rd85, %rd84;
	add.s64 	%rd86, %rd85, %rd71;
	ld.global.nc.f32 	%f81, [%rd86];
	ld.global.nc.f32 	%f82, [%rd74+16];
	fma.rn.f32 	%f83, %f81, %f82, %f80;
	ld.global.nc.u64 	%rd87, [%rd68+40];
	cvta.to.global.u64 	%rd88, %rd87;
	add.s64 	%rd89, %rd88, %rd71;
	ld.global.nc.f32 	%f84, [%rd89];
	ld.global.nc.f32 	%f85, [%rd74+20];
	fma.rn.f32 	%f86, %f84, %f85, %f83;
	ld.global.nc.u64 	%rd90, [%rd68+48];
	cvta.to.global.u64 	%rd91, %rd90;
	add.s64 	%rd92, %rd91, %rd71;
	ld.global.nc.f32 	%f87, [%rd92];
	ld.global.nc.f32 	%f88, [%rd74+24];
	fma.rn.f32 	%f89, %f87, %f88, %f86;
	ld.global.nc.u64 	%rd93, [%rd68+56];
	cvta.to.global.u64 	%rd94, %rd93;
	add.s64 	%rd95, %rd94, %rd71;
	ld.global.nc.f32 	%f90, [%rd95];
	ld.global.nc.f32 	%f91, [%rd74+28];
	fma.rn.f32 	%f133, %f90, %f91, %f89;
	add.s32 	%r25, %r25, 8;
$L__BB5_8:
	setp.eq.s32 	%p7, %r8, 0;
	@%p7 bra 	$L__BB5_14;
	and.b32  	%r11, %r17, 3;
	setp.lt.u32 	%p8, %r8, 4;
	@%p8 bra 	$L__BB5_11;
	mul.wide.u32 	%rd96, %r25, 8;
	add.s64 	%rd97, %rd2, %rd96;
	ld.global.nc.u64 	%rd98, [%rd97];
	cvta.to.global.u64 	%rd99, %rd98;
	mul.wide.s32 	%rd100, %r1, 4;
	add.s64 	%rd101, %rd99, %rd100;
	ld.global.nc.f32 	%f93, [%rd101];
	mul.wide.u32 	%rd102, %r25, 4;
	add.s64 	%rd103, %rd1, %rd102;
	ld.global.nc.f32 	%f94, [%rd103];
	fma.rn.f32 	%f95, %f93, %f94, %f133;
	ld.global.nc.u64 	%rd104, [%rd97+8];
	cvta.to.global.u64 	%rd105, %rd104;
	add.s64 	%rd106, %rd105, %rd100;
	ld.global.nc.f32 	%f96, [%rd106];
	ld.global.nc.f32 	%f97, [%rd103+4];
	fma.rn.f32 	%f98, %f96, %f97, %f95;
	ld.global.nc.u64 	%rd107, [%rd97+16];
	cvta.to.global.u64 	%rd108, %rd107;
	add.s64 	%rd109, %rd108, %rd100;
	ld.global.nc.f32 	%f99, [%rd109];
	ld.global.nc.f32 	%f100, [%rd103+8];
	fma.rn.f32 	%f101, %f99, %f100, %f98;
	ld.global.nc.u64 	%rd110, [%rd97+24];
	cvta.to.global.u64 	%rd111, %rd110;
	add.s64 	%rd112, %rd111, %rd100;
	ld.global.nc.f32 	%f102, [%rd112];
	ld.global.nc.f32 	%f103, [%rd103+12];
	fma.rn.f32 	%f133, %f102, %f103, %f101;
	add.s32 	%r25, %r25, 4;
$L__BB5_11:
	setp.eq.s32 	%p9, %r11, 0;
	@%p9 bra 	$L__BB5_14;
	mul.wide.u32 	%rd113, %r25, 4;
	add.s64 	%rd125, %rd1, %rd113;
	mul.wide.u32 	%rd114, %r25, 8;
	add.s64 	%rd124, %rd2, %rd114;
	neg.s32 	%r27, %r11;
	mul.wide.s32 	%rd117, %r1, 4;
$L__BB5_13:
	.pragma "nounroll";
	ld.global.nc.u64 	%rd115, [%rd124];
	cvta.to.global.u64 	%rd116, %rd115;
	add.s64 	%rd118, %rd116, %rd117;
	ld.global.nc.f32 	%f104, [%rd118];
	ld.global.nc.f32 	%f105, [%rd125];
	fma.rn.f32 	%f133, %f104, %f105, %f133;
	add.s64 	%rd125, %rd125, 4;
	add.s64 	%rd124, %rd124, 8;
	add.s32 	%r27, %r27, 1;
	setp.ne.s32 	%p10, %r27, 0;
	@%p10 bra 	$L__BB5_13;
$L__BB5_14:
	abs.f32 	%f14, %f133;
	setp.leu.f32 	%p11, %f14, 0f3F733333;
	@%p11 bra 	$L__BB5_16;
	setp.gt.f32 	%p12, %f133, 0f00000000;
	add.f32 	%f106, %f14, 0fBF733333;
	div.rn.f32 	%f107, %f106, 0f3D4CCCD0;
	abs.f32 	%f108, %f107;
	mul.f32 	%f109, %f108, 0f4038AA3B;
	ex2.approx.ftz.f32 	%f110, %f109;
	add.f32 	%f111, %f110, 0f3F800000;
	rcp.approx.ftz.f32 	%f112, %f111;
	fma.rn.f32 	%f113, %f112, 0fC0000000, 0f3F800000;
	setp.ge.f32 	%p13, %f108, 0f41102CB4;
	selp.f32 	%f114, 0f3F800000, %f113, %p13;
	copysign.f32 	%f115, %f107, %f114;
	mul.f32 	%f116, %f107, %f107;
	fma.rn.f32 	%f117, %f116, 0f3C80F082, 0fBD563CAE;
	fma.rn.f32 	%f118, %f117, %f116, 0f3E085941;
	fma.rn.f32 	%f119, %f118, %f116, 0fBEAAA9ED;
	fma.rn.f32 	%f120, %f119, %f116, 0f00000000;
	fma.rn.f32 	%f121, %f120, %f107, %f107;
	setp.ge.f32 	%p14, %f108, 0f3F19999A;
	selp.f32 	%f122, %f115, %f121, %p14;
	fma.rn.f32 	%f123, %f122, 0f3D4CCCD0, 0f3F733333;
	neg.f32 	%f124, %f123;
	selp.f32 	%f133, %f123, %f124, %p12;
$L__BB5_16:
	cvta.to.global.u64 	%rd119, %rd15;
	mul.wide.s32 	%rd120, %r1, 4;
	add.s64 	%rd121, %rd119, %rd120;
	st.global.f32 	[%rd121], %f133;
$L__BB5_17:
	ret;

}


// ===== COMPILED SASS (sm_100) =====

	.target	sm_100

	.elftype	@"ET_EXEC"


//--------------------- .note.nv.tkinfo           --------------------------
	.section	.note.nv.tkinfo,"",@"SHT_NOTE"
	.sectionflags	@"SHF_NOTE_NV_TKINFO"
	.tkinfo
        /*0018*/ 	.word	0x00000002
        /*0030*/ 	.string	""
        /*0030*/ 	.string	"ptxas"
        /*0030*/ 	.string	"Cuda compilation tools, release 13.0, V13.0.88"
        /*0030*/ 	.string	"Build cuda_13.0.r13.0/compiler.36424714_0"
        /*0030*/ 	.string	"-arch sm_100 -m 64 "



//--------------------- .note.nv.cuinfo           --------------------------
	.section	.note.nv.cuinfo,"",@"SHT_NOTE"
	.sectionflags	@"SHF_NOTE_NV_CUINFO"
        /*0018*/ 	.short	0x0002
        /*001a*/ 	.short	0x0064
        /*001c*/ 	.short	0x0082
	.zero		2


//--------------------- .nv.info                  --------------------------
	.section	.nv.info,"",@"SHT_CUDA_INFO"
	.align	4


	//----- nvinfo : EIATTR_REGCOUNT
	.align		4
        /*0000*/ 	.byte	0x04, 0x2f
        /*0002*/ 	.short	(.L_2 - .L_1)
	.align		4
.L_1:
        /*0004*/ 	.word	index@(_ZN15audio_processor4cuda22normalize_audio_kernelEPKfPfiff)
        /*0008*/ 	.word	0x00000020


	//----- nvinfo : EIATTR_FRAME_SIZE
	.align		4
.L_2:
        /*000c*/ 	.byte	0x04, 0x11
        /*000e*/ 	.short	(.L_4 - .L_3)
	.align		4
.L_3:
        /*0010*/ 	.word	index@($__internal_3_$__cuda_sm3x_div_rn_noftz_f32_slowpath)
        /*0014*/ 	.word	0x00000000


	//----- nvinfo : EIATTR_FRAME_SIZE
	.align		4
.L_4:
        /*0018*/ 	.byte	0x04, 0x11
        /*001a*/ 	.short	(.L_6 - .L_5)
	.align		4
.L_5:
        /*001c*/ 	.word	index@(_ZN15audio_processor4cuda22normalize_audio_kernelEPKfPfiff)
        /*0020*/ 	.word	0x00000000


	//----- nvinfo : EIATTR_REGCOUNT
	.align		4
.L_6:
        /*0024*/ 	.byte	0x04, 0x2f
        /*0026*/ 	.short	(.L_8 - .L_7)
	.align		4
.L_7:
        /*0028*/ 	.word	index@(_ZN15audio_processor4cuda15resample_kernelEPKfPfiif)
        /*002c*/ 	.word	0x00000014


	//----- nvinfo : EIATTR_FRAME_SIZE
	.align		4
.L_8:
        /*0030*/ 	.byte	0x04, 0x11
        /*0032*/ 	.short	(.L_10 - .L_9)
	.align		4
.L_9:
        /*0034*/ 	.word	index@(_ZN15audio_processor4cuda15resample_kernelEPKfPfiif)
        /*0038*/ 	.word	0x00000000


	//----- nvinfo : EIATTR_REGCOUNT
	.align		4
.L_10:
        /*003c*/ 	.byte	0x04, 0x2f
        /*003e*/ 	.short	(.L_12 - .L_11)
	.align		4
.L_11:
        /*0040*/ 	.word	index@(_ZN15audio_processor4cuda10vad_kernelEPKfPbiiff)
        /*0044*/ 	.word	0x00000011


	//----- nvinfo : EIATTR_FRAME_SIZE
	.align		4
.L_12:
        /*0048*/ 	.byte	0x04, 0x11
        /*004a*/ 	.short	(.L_14 - .L_13)
	.align		4
.L_13:
        /*004c*/ 	.word	index@($__internal_2_$__cuda_sm3x_div_rn_noftz_f32_slowpath)
        /*0050*/ 	.word	0x00000000


	//----- nvinfo : EIATTR_FRAME_SIZE
	.align		4
.L_14:
        /*0054*/ 	.byte	0x04, 0x11
        /*0056*/ 	.short	(.L_16 - .L_15)
	.align		4
.L_15:
        /*0058*/ 	.word	index@(_ZN15audio_processor4cuda10vad_kernelEPKfPbiiff)
        /*005c*/ 	.word	0x00000000


	//----- nvinfo : EIATTR_REGCOUNT
	.align		4
.L_16:
        /*0060*/ 	.byte	0x04, 0x2f
        /*0062*/ 	.short	(.L_18 - .L_17)
	.align		4
.L_17:
        /*0064*/ 	.word	index@(_ZN15audio_processor4cuda18prepare_fft_kernelEPKfP6float2ii)
        /*0068*/ 	.word	0x00000014


	//----- nvinfo : EIATTR_FRAME_SIZE
	.align		4
.L_18:
        /*006c*/ 	.byte	0x04, 0x11
        /*006e*/ 	.short	(.L_20 - .L_19)
	.align		4
.L_19:
        /*0070*/ 	.word	index@($__internal_1_$__cuda_sm3x_div_rn_noftz_f32_slowpath)
        /*0074*/ 	.word	0x00000020


	//----- nvinfo : EIATTR_FRAME_SIZE
	.align		4
.L_20:
        /*0078*/ 	.byte	0x04, 0x11
        /*007a*/ 	.short	(.L_22 - .L_21)
	.align		4
.L_21:
        /*007c*/ 	.word	index@(_ZN15audio_processor4cuda18prepare_fft_kernelEPKfP6float2ii)
        /*0080*/ 	.word	0x00000020


	//----- nvinfo : EIATTR_REGCOUNT
	.align		4
.L_22:
        /*0084*/ 	.byte	0x04, 0x2f
        /*0086*/ 	.short	(.L_24 - .L_23)
	.align		4
.L_23:
        /*0088*/ 	.word	index@(_ZN15audio_processor4cuda20biquad_filter_kernelEPKfPfiS2_iS3_)
        /*008c*/ 	.word	0x00000020


	//----- nvinfo : EIATTR_FRAME_SIZE
	.align		4
.L_24:
        /*0090*/ 	.byte	0x04, 0x11
        /*0092*/ 	.short	(.L_26 - .L_25)
	.align		4
.L_25:
        /*0094*/ 	.word	index@(_ZN15audio_processor4cuda20biquad_filter_kernelEPKfPfiS2_iS3_)
        /*0098*/ 	.word	0x00000000


	//----- nvinfo : EIATTR_REGCOUNT
	.align		4
.L_26:
        /*009c*/ 	.byte	0x04, 0x2f
        /*009e*/ 	.short	(.L_28 - .L_27)
	.align		4
.L_27:
        /*00a0*/ 	.word	index@(_ZN15audio_processor4cuda16mix_audio_kernelEPPKfPfS2_ii)
        /*00a4*/ 	.word	0x00000020


	//----- nvinfo : EIATTR_FRAME_SIZE
	.align		4
.L_28:
        /*00a8*/ 	.byte	0x04, 0x11
        /*00aa*/ 	.short	(.L_30 - .L_29)
	.align		4
.L_29:
        /*00ac*/ 	.word	index@($__internal_0_$__cuda_sm3x_div_rn_noftz_f32_slowpath)
        /*00b0*/ 	.word	0x00000000


	//----- nvinfo : EIATTR_FRAME_SIZE
	.align		4
.L_30:
        /*00b4*/ 	.byte	0x04, 0x11
        /*00b6*/ 	.short	(.L_32 - .L_31)
	.align		4
.L_31:
        /*00b8*/ 	.word	index@(_ZN15audio_processor4cuda16mix_audio_kernelEPPKfPfS2_ii)
        /*00bc*/ 	.word	0x00000000


	//----- nvinfo : EIATTR_MIN_STACK_SIZE
	.align		4
.L_32:
        /*00c0*/ 	.byte	0x04, 0x12
        /*00c2*/ 	.short	(.L_34 - .L_33)
	.align		4
.L_33:
        /*00c4*/ 	.word	index@(_ZN15audio_processor4cuda16mix_audio_kernelEPPKfPfS2_ii)
        /*00c8*/ 	.word	0x00000000


	//----- nvinfo : EIATTR_MIN_STACK_SIZE
	.align		4
.L_34:
        /*00cc*/ 	.byte	0x04, 0x12
        /*00ce*/ 	.short	(.L_36 - .L_35)
	.align		4
.L_35:
        /*00d0*/ 	.word	index@(_ZN15audio_processor4cuda20biquad_filter_kernelEPKfPfiS2_iS3_)
        /*00d4*/ 	.word	0x00000000


	//----- nvinfo : EIATTR_MIN_STACK_SIZE
	.align		4
.L_36:
        /*00d8*/ 	.byte	0x04, 0x12
        /*00da*/ 	.short	(.L_38 - .L_37)
	.align		4
.L_37:
        /*00dc*/ 	.word	index@(_ZN15audio_processor4cuda18prepare_fft_kernelEPKfP6float2ii)
        /*00e0*/ 	.word	0x00000020


	//----- nvinfo : EIATTR_MIN_STACK_SIZE
	.align		4
.L_38:
        /*00e4*/ 	.byte	0x04, 0x12
        /*00e6*/ 	.short	(.L_40 - .L_39)
	.align		4
.L_39:
        /*00e8*/ 	.word	index@(_ZN15audio_processor4cuda10vad_kernelEPKfPbiiff)
        /*00ec*/ 	.word	0x00000000


	//----- nvinfo : EIATTR_MIN_STACK_SIZE
	.align		4
.L_40:
        /*00f0*/ 	.byte	0x04, 0x12
        /*00f2*/ 	.short	(.L_42 - .L_41)
	.align		4
.L_41:
        /*00f4*/ 	.word	index@(_ZN15audio_processor4cuda15resample_kernelEPKfPfiif)
        /*00f8*/ 	.word	0x00000000


	//----- nvinfo : EIATTR_MIN_STACK_SIZE
	.align		4
.L_42:
        /*00fc*/ 	.byte	0x04, 0x12
        /*00fe*/ 	.short	(.L_44 - .L_43)
	.align		4
.L_43:
        /*0100*/ 	.word	index@(_ZN15audio_processor4cuda22normalize_audio_kernelEPKfPfiff)
        /*0104*/ 	.word	0x00000000
.L_44:


//--------------------- .nv.compat                --------------------------
	.section	.nv.compat,"",@"SHT_CUDA_COMPAT_INFO"
	.align	4
        /*0000*/ 	.byte	0x02, 0x09, 0x00, 0x00, 0x02, 0x02, 0x01, 0x00, 0x02, 0x05, 0x05, 0x00, 0x03, 0x07, 0x01, 0x01
        /*0010*/ 	.byte	0x02, 0x03, 0x00, 0x00, 0x02, 0x06, 0x01, 0x00, 0x04, 0x0b, 0x08, 0x00, 0x01, 0x00, 0x00, 0x00
        /*0020*/ 	.byte	0x00, 0x00, 0x00, 0x00


//--------------------- .nv.info._ZN15audio_processor4cuda16mix_audio_kernelEPPKfPfS2_ii --------------------------
	.section	.nv.info._ZN15audio_processor4cuda16mix_audio_kernelEPPKfPfS2_ii,"",@"SHT_CUDA_INFO"
	.sectionflags	@""
	.align	4


	//----- nvinfo : EIATTR_CUDA_API_VERSION
	.align		4
        /*0000*/ 	.byte	0x04, 0x37
        /*0002*/ 	.short	(.L_46 - .L_45)
.L_45:
        /*0004*/ 	.word	0x00000082


	//----- nvinfo : EIATTR_KPARAM_INFO
	.align		4
.L_46:
        /*0008*/ 	.byte	0x04, 0x17
        /*000a*/ 	.short	(.L_48 - .L_47)
.L_47:
        /*000c*/ 	.word	0x00000000
        /*0010*/ 	.short	0x0004
        /*0012*/ 	.short	0x001c
        /*0014*/ 	.byte	0x00, 0xf0, 0x11, 0x00


	//----- nvinfo : EIATTR_KPARAM_INFO
	.align		4
.L_48:
        /*0018*/ 	.byte	0x04, 0x17
        /*001a*/ 	.short	(.L_50 - .L_49)
.L_49:
        /*001c*/ 	.word	0x00000000
        /*0020*/ 	.short	0x0003
        /*0022*/ 	.short	0x0018
        /*0024*/ 	.byte	0x00, 0xf0, 0x11, 0x00


	//----- nvinfo : EIATTR_KPARAM_INFO
	.align		4
.L_50:
        /*0028*/ 	.byte	0x04, 0x17
        /*002a*/ 	.short	(.L_52 - .L_51)
.L_51:
        /*002c*/ 	.word	0x00000000
        /*0030*/ 	.short	0x0002
        /*0032*/ 	.short	0x0010
        /*0034*/ 	.byte	0x00, 0xf5, 0x21, 0x00


	//----- nvinfo : EIATTR_KPARAM_INFO
	.align		4
.L_52:
        /*0038*/ 	.byte	0x04, 0x17
        /*003a*/ 	.short	(.L_54 - .L_53)
.L_53:
        /*003c*/ 	.word	0x00000000
        /*0040*/ 	.short	0x0001
        /*0042*/ 	.short	0x0008
        /*0044*/ 	.byte	0x00, 0xf5, 0x21, 0x00


	//----- nvinfo : EIATTR_KPARAM_INFO
	.align		4
.L_54:
        /*0048*/ 	.byte	0x04, 0x17
        /*004a*/ 	.short	(.L_56 - .L_55)
.L_55:
        /*004c*/ 	.word	0x00000000
        /*0050*/ 	.short	0x0000
        /*0052*/ 	.short	0x0000
        /*0054*/ 	.byte	0x00, 0xf5, 0x21, 0x00


	//----- nvinfo : EIATTR_SPARSE_MMA_MASK
	.align		4
.L_56:
        /*0058*/ 	.byte	0x03, 0x50
        /*005a*/ 	.short	0x0000


	//----- nvinfo : EIATTR_MAXREG_COUNT
	.align		4
        /*005c*/ 	.byte	0x03, 0x1b
        /*005e*/ 	.short	0x00ff


	//----- nvinfo : EIATTR_MERCURY_ISA_VERSION
	.align		4
        /*0060*/ 	.byte	0x03, 0x5f
        /*0062*/ 	.short	0x0101


	//----- nvinfo : EIATTR_VRC_CTA_INIT_COUNT
	.align		4
        /*0064*/ 	.byte	0x02, 0x4a
	.zero		1
	.zero		1


	//----- nvinfo : EIATTR_EXIT_INSTR_OFFSETS
	.align		4
        /*0068*/ 	.byte	0x04, 0x1c
        /*006a*/ 	.short	(.L_58 - .L_57)


	//   ....[0]....
.L_57:
        /*006c*/ 	.word	0x00000070


	//   ....[1]....
        /*0070*/ 	.word	0x000010c0


	//----- nvinfo : EIATTR_CRS_STACK_SIZE
	.align		4
.L_58:
        /*0074*/ 	.byte	0x04, 0x1e
        /*0076*/ 	.short	(.L_60 - .L_59)
.L_59:
        /*0078*/ 	.word	0x00000000


	//----- nvinfo : EIATTR_CBANK_PARAM_SIZE
	.align		4
.L_60:
        /*007c*/ 	.byte	0x03, 0x19
        /*007e*/ 	.short	0x0020


	//----- nvinfo : EIATTR_PARAM_CBANK
	.align		4
        /*0080*/ 	.byte	0x04, 0x0a
        /*0082*/ 	.short	(.L_62 - .L_61)
	.align		4
.L_61:
        /*0084*/ 	.word	index@(.nv.constant0._ZN15audio_processor4cuda16mix_audio_kernelEPPKfPfS2_ii)
        /*0088*/ 	.short	0x0380
        /*008a*/ 	.short	0x0020


	//----- nvinfo : EIATTR_SW_WAR
	.align		4
.L_62:
        /*008c*/ 	.byte	0x04, 0x36
        /*008e*/ 	.short	(.L_64 - .L_63)
.L_63:
        /*0090*/ 	.word	0x00000008
.L_64:


//--------------------- .nv.info._ZN15audio_processor4cuda20biquad_filter_kernelEPKfPfiS2_iS3_ --------------------------
	.section	.nv.info._ZN15audio_processor4cuda20biquad_filter_kernelEPKfPfiS2_iS3_,"",@"SHT_CUDA_INFO"
	.sectionflags	@""
	.align	4


	//----- nvinfo : EIATTR_CUDA_API_VERSION
	.align		4
        /*0000*/ 	.byte	0x04, 0x37
        /*0002*/ 	.short	(.L_66 - .L_65)
.L_65:
        /*0004*/ 	.word	0x00000082


	//----- nvinfo : EIATTR_KPARAM_INFO
	.align		4
.L_66:
        /*0008*/ 	.byte	0x04, 0x17
        /*000a*/ 	.short	(.L_68 - .L_67)
.L_67:
        /*000c*/ 	.word	0x00000000
        /*0010*/ 	.short	0x0005
        /*0012*/ 	.short	0x0028
        /*0014*/ 	.byte	0x00, 0xf5, 0x21, 0x00


	//----- nvinfo : EIATTR_KPARAM_INFO
	.align		4
.L_68:
        /*0018*/ 	.byte	0x04, 0x17
        /*001a*/ 	.short	(.L_70 - .L_69)
.L_69:
        /*001c*/ 	.word	0x00000000
        /*0020*/ 	.short	0x0004
        /*0022*/ 	.short	0x0020
        /*0024*/ 	.byte	0x00, 0xf0, 0x11, 0x00


	//----- nvinfo : EIATTR_KPARAM_INFO
	.align		4
.L_70:
        /*0028*/ 	.byte	0x04, 0x17
        /*002a*/ 	.short	(.L_72 - .L_71)
.L_71:
        /*002c*/ 	.word	0x00000000
        /*0030*/ 	.short	0x0003
        /*0032*/ 	.short	0x0018
        /*0034*/ 	.byte	0x00, 0xf5, 0x21, 0x00


	//----- nvinfo : EIATTR_KPARAM_INFO
	.align		4
.L_72:
        /*0038*/ 	.byte	0x04, 0x17
        /*003a*/ 	.short	(.L_74 - .L_73)
.L_73:
        /*003c*/ 	.word	0x00000000
        /*0040*/ 	.short	0x0002
        /*0042*/ 	.short	0x0010
        /*0044*/ 	.byte	0x00, 0xf0, 0x11, 0x00


	//----- nvinfo : EIATTR_KPARAM_INFO
	.align		4
.L_74:
        /*0048*/ 	.byte	0x04, 0x17
        /*004a*/ 	.short	(.L_76 - .L_75)
.L_75:
        /*004c*/ 	.word	0x00000000
        /*0050*/ 	.short	0x0001
        /*0052*/ 	.short	0x0008
        /*0054*/ 	.byte	0x00, 0xf5, 0x21, 0x00


	//----- nvinfo : EIATTR_KPARAM_INFO
	.align		4
.L_76:
        /*0058*/ 	.byte	0x04, 0x17
        /*005a*/ 	.short	(.L_78 - .L_77)
.L_77:
        /*005c*/ 	.word	0x00000000
        /*0060*/ 	.short	0x0000
        /*0062*/ 	.short	0x0000
        /*0064*/ 	.byte	0x00, 0xf5, 0x21, 0x00


	//----- nvinfo : EIATTR_SPARSE_MMA_MASK
	.align		4
.L_78:
        /*0068*/ 	.byte	0x03, 0x50
        /*006a*/ 	.short	0x0000


	//----- nvinfo : EIATTR_MAXREG_COUNT
	.align		4
        /*006c*/ 	.byte	0x03, 0x1b
        /*006e*/ 	.short	0x00ff


	//----- nvinfo : EIATTR_NUM_BARRIERS
	.align		4
        /*0070*/ 	.byte	0x02, 0x4c
        /*0072*/ 	.byte	0x01
	.zero		1


	//----- nvinfo : EIATTR_MERCURY_ISA_VERSION
	.align		4
        /*0074*/ 	.byte	0x03, 0x5f
        /*0076*/ 	.short	0x0101


	//----- nvinfo : EIATTR_VRC_CTA_INIT_COUNT
	.align		4
        /*0078*/ 	.byte	0x02, 0x4a
	.zero		1
	.zero		1


	//----- nvinfo : EIATTR_EXIT_INSTR_OFFSETS
	.align		4
        /*007c*/ 	.byte	0x04, 0x1c
        /*007e*/ 	.short	(.L_80 - .L_79)


	//   ....[0]....
.L_79:
        /*0080*/ 	.word	0x00000ec0


	//   ....[1]....
        /*0084*/ 	.word	0x000010d0


	//   ....[2]....
        /*0088*/ 	.word	0x00001130


	//----- nvinfo : EIATTR_CRS_STACK_SIZE
	.align		4
.L_80:
        /*008c*/ 	.byte	0x04, 0x1e
        /*008e*/ 	.short	(.L_82 - .L_81)
.L_81:
        /*0090*/ 	.word	0x00000000


	//----- nvinfo : EIATTR_CBANK_PARAM_SIZE
	.align		4
.L_82:
        /*0094*/ 	.byte	0x03, 0x19
        /*0096*/ 	.short	0x0030


	//----- nvinfo : EIATTR_PARAM_CBANK
	.align		4
        /*0098*/ 	.byte	0x04, 0x0a
        /*009a*/ 	.short	(.L_84 - .L_83)
	.align		4
.L_83:
        /*009c*/ 	.word	index@(.nv.constant0._ZN15audio_processor4cuda20biquad_filter_kernelEPKfPfiS2_iS3_)
        /*00a0*/ 	.short	0x0380
        /*00a2*/ 	.short	0x0030


	//----- nvinfo : EIATTR_SW_WAR
	.align		4
.L_84:
        /*00a4*/ 	.byte	0x04, 0x36
        /*00a6*/ 	.short	(.L_86 - .L_85)
.L_85:
        /*00a8*/ 	.word	0x00000008
.L_86:


//--------------------- .nv.info._ZN15audio_processor4cuda18prepare_fft_kernelEPKfP6float2ii --------------------------
	.section	.nv.info._ZN15audio_processor4cuda18prepare_fft_kernelEPKfP6float2ii,"",@"SHT_CUDA_INFO"
	.sectionflags	@""
	.align	4


	//----- nvinfo : EIATTR_CUDA_API_VERSION
	.align		4
        /*0000*/ 	.byte	0x04, 0x37
        /*0002*/ 	.short	(.L_88 - .L_87)
.L_87:
        /*0004*/ 	.word	0x00000082


	//----- nvinfo : EIATTR_KPARAM_INFO
	.align		4
.L_88:
        /*0008*/ 	.byte	0x04, 0x17
        /*000a*/ 	.short	(.L_90 - .L_89)
.L_89:
        /*000c*/ 	.word	0x00000000
        /*0010*/ 	.short	0x0003
        /*0012*/ 	.short	0x0014
        /*0014*/ 	.byte	0x00, 0xf0, 0x11, 0x00


	//----- nvinfo : EIATTR_KPARAM_INFO
	.align		4
.L_90:
        /*0018*/ 	.byte	0x04, 0x17
        /*001a*/ 	.short	(.L_92 - .L_91)
.L_91:
        /*001c*/ 	.word	0x00000000
        /*0020*/ 	.short	0x0002
        /*0022*/ 	.short	0x0010
        /*0024*/ 	.byte	0x00, 0xf0, 0x11, 0x00


	//----- nvinfo : EIATTR_KPARAM_INFO
	.align		4
.L_92:
        /*0028*/ 	.byte	0x04, 0x17
        /*002a*/ 	.short	(.L_94 - .L_93)
.L_93:
        /*002c*/ 	.word	0x00000000
        /*0030*/ 	.short	0x0001
        /*0032*/ 	.short	0x0008
        /*0034*/ 	.byte	0x00, 0xf5, 0x21, 0x00


	//----- nvinfo : EIATTR_KPARAM_INFO
	.align		4
.L_94:
        /*0038*/ 	.byte	0x04, 0x17
        /*003a*/ 	.short	(.L_96 - .L_95)
.L_95:
        /*003c*/ 	.word	0x00000000
        /*0040*/ 	.short	0x0000
        /*0042*/ 	.short	0x0000
        /*0044*/ 	.byte	0x00, 0xf5, 0x21, 0x00


	//----- nvinfo : EIATTR_SPARSE_MMA_MASK
	.align		4
.L_96:
        /*0048*/ 	.byte	0x03, 0x50
        /*004a*/ 	.short	0x0000


	//----- nvinfo : EIATTR_MAXREG_COUNT
	.align		4
        /*004c*/ 	.byte	0x03, 0x1b
        /*004e*/ 	.short	0x00ff


	//----- nvinfo : EIATTR_MERCURY_ISA_VERSION
	.align		4
        /*0050*/ 	.byte	0x03, 0x5f
        /*0052*/ 	.short	0x0101


	//----- nvinfo : EIATTR_VRC_CTA_INIT_COUNT
	.align		4
        /*0054*/ 	.byte	0x02, 0x4a
	.zero		1
	.zero		1


	//----- nvinfo : EIATTR_EXIT_INSTR_OFFSETS
	.align		4
        /*0058*/ 	.byte	0x04, 0x1c
        /*005a*/ 	.short	(.L_98 - .L_97)


	//   ....[0]....
.L_97:
        /*005c*/ 	.word	0x00000080


	//   ....[1]....
        /*0060*/ 	.word	0x000018f0


	//----- nvinfo : EIATTR_CRS_STACK_SIZE
	.align		4
.L_98:
        /*0064*/ 	.byte	0x04, 0x1e
        /*0066*/ 	.short	(.L_100 - .L_99)
.L_99:
        /*0068*/ 	.word	0x00000000


	//----- nvinfo : EIATTR_CBANK_PARAM_SIZE
	.align		4
.L_100:
        /*006c*/ 	.byte	0x03, 0x19
        /*006e*/ 	.short	0x0018


	//----- nvinfo : EIATTR_PARAM_CBANK
	.align		4
        /*0070*/ 	.byte	0x04, 0x0a
        /*0072*/ 	.short	(.L_102 - .L_101)
	.align		4
.L_101:
        /*0074*/ 	.word	index@(.nv.constant0._ZN15audio_processor4cuda18prepare_fft_kernelEPKfP6float2ii)
        /*0078*/ 	.short	0x0380
        /*007a*/ 	.short	0x0018


	//----- nvinfo : EIATTR_SW_WAR
	.align		4
.L_102:
        /*007c*/ 	.byte	0x04, 0x36
        /*007e*/ 	.short	(.L_104 - .L_103)
.L_103:
        /*0080*/ 	.word	0x00000008
.L_104:


//--------------------- .nv.info._ZN15audio_processor4cuda10vad_kernelEPKfPbiiff --------------------------
	.section	.nv.info._ZN15audio_processor4cuda10vad_kernelEPKfPbiiff,"",@"SHT_CUDA_INFO"
	.sectionflags	@""
	.align	4


	//----- nvinfo : EIATTR_CUDA_API_VERSION
	.align		4
        /*0000*/ 	.byte	0x04, 0x37
        /*0002*/ 	.short	(.L_106 - .L_105)
.L_105:
        /*0004*/ 	.word	0x00000082


	//----- nvinfo : EIATTR_KPARAM_INFO
	.align		4
.L_106:
        /*0008*/ 	.byte	0x04, 0x17
        /*000a*/ 	.short	(.L_108 - .L_107)
.L_107:
        /*000c*/ 	.word	0x00000000
        /*0010*/ 	.short	0x0005
        /*0012*/ 	.short	0x001c
        /*0014*/ 	.byte	0x00, 0xf0, 0x11, 0x00


	//----- nvinfo : EIATTR_KPARAM_INFO
	.align		4
.L_108:
        /*0018*/ 	.byte	0x04, 0x17
        /*001a*/ 	.short	(.L_110 - .L_109)
.L_109:
        /*001c*/ 	.word	0x00000000
        /*0020*/ 	.short	0x0004
        /*0022*/ 	.short	0x0018
        /*0024*/ 	.byte	0x00, 0xf0, 0x11, 0x00


	//----- nvinfo : EIATTR_KPARAM_INFO
	.align		4
.L_110:
        /*0028*/ 	.byte	0x04, 0x17
        /*002a*/ 	.short	(.L_112 - .L_111)
.L_111:
        /*002c*/ 	.word	0x00000000
        /*0030*/ 	.short	0x0003
        /*0032*/ 	.short	0x0014
        /*0034*/ 	.byte	0x00, 0xf0, 0x11, 0x00


	//----- nvinfo : EIATTR_KPARAM_INFO
	.align		4
.L_112:
        /*0038*/ 	.byte	0x04, 0x17
        /*003a*/ 	.short	(.L_114 - .L_113)
.L_113:
        /*003c*/ 	.word	0x00000000
        /*0040*/ 	.short	0x0002
        /*0042*/ 	.short	0x0010
        /*0044*/ 	.byte	0x00, 0xf0, 0x11, 0x00


	//----- nvinfo : EIATTR_KPARAM_INFO
	.align		4
.L_114:
        /*0048*/ 	.byte	0x04, 0x17
        /*004a*/ 	.short	(.L_116 - .L_115)
.L_115:
        /*004c*/ 	.word	0x00000000
        /*0050*/ 	.short	0x0001
        /*0052*/ 	.short	0x0008
        /*0054*/ 	.byte	0x00, 0xf5, 0x21, 0x00


	//----- nvinfo : EIATTR_KPARAM_INFO
	.align		4
.L_116:
        /*0058*/ 	.byte	0x04, 0x17
        /*005a*/ 	.short	(.L_118 - .L_117)
.L_117:
        /*005c*/ 	.word	0x00000000
        /*0060*/ 	.short	0x0000
        /*0062*/ 	.short	0x0000
        /*0064*/ 	.byte	0x00, 0xf5, 0x21, 0x00


	//----- nvinfo : EIATTR_SPARSE_MMA_MASK
	.align		4
.L_118:
        /*0068*/ 	.byte	0x03, 0x50
        /*006a*/ 	.short	0x0000


	//----- nvinfo : EIATTR_MAXREG_COUNT
	.align		4
        /*006c*/ 	.byte	0x03, 0x1b
        /*006e*/ 	.short	0x00ff


	//----- nvinfo : EIATTR_NUM_BARRIERS
	.align		4
        /*0070*/ 	.byte	0x02, 0x4c
        /*0072*/ 	.byte	0x01
	.zero		1


	//----- nvinfo : EIATTR_MERCURY_ISA_VERSION
	.align		4
        /*0074*/ 	.byte	0x03, 0x5f
        /*0076*/ 	.short	0x0101


	//----- nvinfo : EIATTR_COOP_GROUP_MASK_REGIDS
	.align		4
        /*0078*/ 	.byte	0x04, 0x29
        /*007a*/ 	.short	(.L_120 - .L_119)


	//   ....[0]....
.L_119:
        /*007c*/ 	.word	0xffffffff


	//   ....[1]....
        /*0080*/ 	.word	0xffffffff


	//   ....[2]....
        /*0084*/ 	.word	0xffffffff


	//   ....[3]....
        /*0088*/ 	.word	0xffffffff


	//   ....[4]....
        /*008c*/ 	.word	0xffffffff


	//   ....[5]....
        /*0090*/ 	.word	0xffffffff


	//   ....[6]....
        /*0094*/ 	.word	0xffffffff


	//   ....[7]....
        /*0098*/ 	.word	0xffffffff


	//   ....[8]....
        /*009c*/ 	.word	0xffffffff


	//   ....[9]....
        /*00a0*/ 	.word	0xffffffff


	//----- nvinfo : EIATTR_COOP_GROUP_INSTR_OFFSETS
	.align		4
.L_120:
        /*00a4*/ 	.byte	0x04, 0x28
        /*00a6*/ 	.short	(.L_122 - .L_121)


	//   ....[0]....
.L_121:
        /*00a8*/ 	.word	0x00000440


	//   ....[1]....
        /*00ac*/ 	.word	0x00000470


	//   ....[2]....
        /*00b0*/ 	.word	0x000004a0


	//   ....[3]....
        /*00b4*/ 	.word	0x000004b0


	//   ....[4]....
        /*00b8*/ 	.word	0x000004e0


	//   ....[5]....
        /*00bc*/ 	.word	0x000004f0


	//   ....[6]....
        /*00c0*/ 	.word	0x00000520


	//   ....[7]....
        /*00c4*/ 	.word	0x00000530


	//   ....[8]....
        /*00c8*/ 	.word	0x00000560


	//   ....[9]....
        /*00cc*/ 	.word	0x00000570


	//----- nvinfo : EIATTR_VRC_CTA_INIT_COUNT
	.align		4
.L_122:
        /*00d0*/ 	.byte	0x02, 0x4a
	.zero		1
	.zero		1


	//----- nvinfo : EIATTR_EXIT_INSTR_OFFSETS
	.align		4
        /*00d4*/ 	.byte	0x04, 0x1c
        /*00d6*/ 	.short	(.L_124 - .L_123)


	//   ....[0]....
.L_123:
        /*00d8*/ 	.word	0x00000040


	//   ....[1]....
        /*00dc*/ 	.word	0x00000700


	//   ....[2]....
        /*00e0*/ 	.word	0x00000ab0


	//----- nvinfo : EIATTR_CRS_STACK_SIZE
	.align		4
.L_124:
        /*00e4*/ 	.byte	0x04, 0x1e
        /*00e6*/ 	.short	(.L_126 - .L_125)
.L_125:
        /*00e8*/ 	.word	0x00000000


	//----- nvinfo : EIATTR_CBANK_PARAM_SIZE
	.align		4
.L_126:
        /*00ec*/ 	.byte	0x03, 0x19
        /*00ee*/ 	.short	0x0020


	//----- nvinfo : EIATTR_PARAM_CBANK
	.align		4
        /*00f0*/ 	.byte	0x04, 0x0a
        /*00f2*/ 	.short	(.L_128 - .L_127)
	.align		4
.L_127:
        /*00f4*/ 	.word	index@(.nv.constant0._ZN15audio_processor4cuda10vad_kernelEPKfPbiiff)
        /*00f8*/ 	.short	0x0380
        /*00fa*/ 	.short	0x0020


	//----- nvinfo : EIATTR_SW_WAR
	.align		4
.L_128:
        /*00fc*/ 	.byte	0x04, 0x36
        /*00fe*/ 	.short	(.L_130 - .L_129)
.L_129:
        /*0100*/ 	.word	0x00000008
.L_130:


//--------------------- .nv.info._ZN15audio_processor4cuda15resample_kernelEPKfPfiif --------------------------
	.section	.nv.info._ZN15audio_processor4cuda15resample_kernelEPKfPfiif,"",@"SHT_CUDA_INFO"
	.sectionflags	@""
	.align	4


	//----- nvinfo : EIATTR_CUDA_API_VERSION
	.align		4
        /*0000*/ 	.byte	0x04, 0x37
        /*0002*/ 	.short	(.L_132 - .L_131)
.L_131:
        /*0004*/ 	.word	0x00000082


	//----- nvinfo : EIATTR_KPARAM_INFO
	.align		4
.L_132:
        /*0008*/ 	.byte	0x04, 0x17
        /*000a*/ 	.short	(.L_134 - .L_133)
.L_133:
        /*000c*/ 	.word	0x00000000
        /*0010*/ 	.short	0x0004
        /*0012*/ 	.short	0x0018
        /*0014*/ 	.byte	0x00, 0xf0, 0x11, 0x00


	//----- nvinfo : EIATTR_KPARAM_INFO
	.align		4
.L_134:
        /*0018*/ 	.byte	0x04, 0x17
        /*001a*/ 	.short	(.L_136 - .L_135)
.L_135:
        /*001c*/ 	.word	0x00000000
        /*0020*/ 	.short	0x0003
        /*0022*/ 	.short	0x0014
        /*0024*/ 	.byte	0x00, 0xf0, 0x11, 0x00


	//----- nvinfo : EIATTR_KPARAM_INFO
	.align		4
.L_136:
        /*0028*/ 	.byte	0x04, 0x17
        /*002a*/ 	.short	(.L_138 - .L_137)
.L_137:
        /*002c*/ 	.word	0x00000000
        /*0030*/ 	.short	0x0002
        /*0032*/ 	.short	0x0010
        /*0034*/ 	.byte	0x00, 0xf0, 0x11, 0x00


	//----- nvinfo : EIATTR_KPARAM_INFO
	.align		4
.L_138:
        /*0038*/ 	.byte	0x04, 0x17
        /*003a*/ 	.short	(.L_140 - .L_139)
.L_139:
        /*003c*/ 	.word	0x00000000
        /*0040*/ 	.short	0x0001
        /*0042*/ 	.short	0x0008
        /*0044*/ 	.byte	0x00, 0xf5, 0x21, 0x00


	//----- nvinfo : EIATTR_KPARAM_INFO
	.align		4
.L_140:
        /*0048*/ 	.byte	0x04, 0x17
        /*004a*/ 	.short	(.L_142 - .L_141)
.L_141:
        /*004c*/ 	.word	0x00000000
        /*0050*/ 	.short	0x0000
        /*0052*/ 	.short	0x0000
        /*0054*/ 	.byte	0x00, 0xf5, 0x21, 0x00


	//----- nvinfo : EIATTR_SPARSE_MMA_MASK
	.align		4
.L_142:
        /*0058*/ 	.byte	0x03, 0x50
        /*005a*/ 	.short	0x0000


	//----- nvinfo : EIATTR_MAXREG_COUNT
	.align		4
        /*005c*/ 	.byte	0x03, 0x1b
        /*005e*/ 	.short	0x00ff


	//----- nvinfo : EIATTR_MERCURY_ISA_VERSION
	.align		4
        /*0060*/ 	.byte	0x03, 0x5f
        /*0062*/ 	.short	0x0101


	//----- nvinfo : EIATTR_VRC_CTA_INIT_COUNT
	.align		4
        /*0064*/ 	.byte	0x02, 0x4a
	.zero		1
	.zero		1


	//----- nvinfo : EIATTR_EXIT_INSTR_OFFSETS
	.align		4
        /*0068*/ 	.byte	0x04, 0x1c
        /*006a*/ 	.short	(.L_144 - .L_143)


	//   ....[0]....
.L_143:
        /*006c*/ 	.word	0x00000070


	//   ....[1]....
        /*0070*/ 	.word	0x000001d0


	//   ....[2]....
        /*0074*/ 	.word	0x00000340


	//----- nvinfo : EIATTR_CRS_STACK_SIZE
	.align		4
.L_144:
        /*0078*/ 	.byte	0x04, 0x1e
        /*007a*/ 	.short	(.L_146 - .L_145)
.L_145:
        /*007c*/ 	.word	0x00000000


	//----- nvinfo : EIATTR_CBANK_PARAM_SIZE
	.align		4
.L_146:
        /*0080*/ 	.byte	0x03, 0x19
        /*0082*/ 	.short	0x001c


	//----- nvinfo : EIATTR_PARAM_CBANK
	.align		4
        /*0084*/ 	.byte	0x04, 0x0a
        /*0086*/ 	.short	(.L_148 - .L_147)
	.align		4
.L_147:
        /*0088*/ 	.word	index@(.nv.constant0._ZN15audio_processor4cuda15resample_kernelEPKfPfiif)
        /*008c*/ 	.short	0x0380
        /*008e*/ 	.short	0x001c


	//----- nvinfo : EIATTR_SW_WAR
	.align		4
.L_148:
        /*0090*/ 	.byte	0x04, 0x36
        /*0092*/ 	.short	(.L_150 - .L_149)
.L_149:
        /*0094*/ 	.word	0x00000008
.L_150:


//--------------------- .nv.info._ZN15audio_processor4cuda22normalize_audio_kernelEPKfPfiff --------------------------
	.section	.nv.info._ZN15audio_processor4cuda22normalize_audio_kernelEPKfPfiff,"",@"SHT_CUDA_INFO"
	.sectionflags	@""
	.align	4


	//----- nvinfo : EIATTR_CUDA_API_VERSION
	.align		4
        /*0000*/ 	.byte	0x04, 0x37
        /*0002*/ 	.short	(.L_152 - .L_151)
.L_151:
        /*0004*/ 	.word	0x00000082


	//----- nvinfo : EIATTR_KPARAM_INFO
	.align		4
.L_152:
        /*0008*/ 	.byte	0x04, 0x17
        /*000a*/ 	.short	(.L_154 - .L_153)
.L_153:
        /*000c*/ 	.word	0x00000000
        /*0010*/ 	.short	0x0004
        /*0012*/ 	.short	0x0018
        /*0014*/ 	.byte	0x00, 0xf0, 0x11, 0x00


	//----- nvinfo : EIATTR_KPARAM_INFO
	.align		4
.L_154:
        /*0018*/ 	.byte	0x04, 0x17
        /*001a*/ 	.short	(.L_156 - .L_155)
.L_155:
        /*001c*/ 	.word	0x00000000
        /*0020*/ 	.short	0x0003
        /*0022*/ 	.short	0x0014
        /*0024*/ 	.byte	0x00, 0xf0, 0x11, 0x00


	//----- nvinfo : EIATTR_KPARAM_INFO
	.align		4
.L_156:
        /*0028*/ 	.byte	0x04, 0x17
        /*002a*/ 	.short	(.L_158 - .L_157)
.L_157:
        /*002c*/ 	.word	0x00000000
        /*0030*/ 	.short	0x0002
        /*0032*/ 	.short	0x0010
        /*0034*/ 	.byte	0x00, 0xf0, 0x11, 0x00


	//----- nvinfo : EIATTR_KPARAM_INFO
	.align		4
.L_158:
        /*0038*/ 	.byte	0x04, 0x17
        /*003a*/ 	.short	(.L_160 - .L_159)
.L_159:
        /*003c*/ 	.word	0x00000000
        /*0040*/ 	.short	0x0001
        /*0042*/ 	.short	0x0008
        /*0044*/ 	.byte	0x00, 0xf5, 0x21, 0x00


	//----- nvinfo : EIATTR_KPARAM_INFO
	.align		4
.L_160:
        /*0048*/ 	.byte	0x04, 0x17
        /*004a*/ 	.short	(.L_162 - .L_161)
.L_161:
        /*004c*/ 	.word	0x00000000
        /*0050*/ 	.short	0x0000
        /*0052*/ 	.short	0x0000
        /*0054*/ 	.byte	0x00, 0xf5, 0x21, 0x00


	//----- nvinfo : EIATTR_SPARSE_MMA_MASK
	.align		4
.L_162:
        /*0058*/ 	.byte	0x03, 0x50
        /*005a*/ 	.short	0x0000


	//----- nvinfo : EIATTR_MAXREG_COUNT
	.align		4
        /*005c*/ 	.byte	0x03, 0x1b
        /*005e*/ 	.short	0x00ff


	//----- nvinfo : EIATTR_NUM_BARRIERS
	.align		4
        /*0060*/ 	.byte	0x02, 0x4c
        /*0062*/ 	.byte	0x01
	.zero		1


	//----- nvinfo : EIATTR_MERCURY_ISA_VERSION
	.align		4
        /*0064*/ 	.byte	0x03, 0x5f
        /*0066*/ 	.short	0x0101


	//----- nvinfo : EIATTR_COOP_GROUP_MASK_REGIDS
	.align		4
        /*0068*/ 	.byte	0x04, 0x29
        /*006a*/ 	.short	(.L_164 - .L_163)


	//   ....[0]....
.L_163:
        /*006c*/ 	.word	0xffffffff


	//   ....[1]....
        /*0070*/ 	.word	0xffffffff


	//   ....[2]....
        /*0074*/ 	.word	0xffffffff


	//   ....[3]....
        /*0078*/ 	.word	0xffffffff


	//   ....[4]....
        /*007c*/ 	.word	0xffffffff


	//   ....[5]....
        /*0080*/ 	.word	0xffffffff


	//   ....[6]....
        /*0084*/ 	.word	0xffffffff


	//   ....[7]....
        /*0088*/ 	.word	0xffffffff


	//   ....[8]....
        /*008c*/ 	.word	0xffffffff


	//   ....[9]....
        /*0090*/ 	.word	0xffffffff


	//   ....[10]....
        /*0094*/ 	.word	0x05000008


	//   ....[11]....
        /*0098*/ 	.word	0x05000008


	//   ....[12]....
        /*009c*/ 	.word	0x05000008


	//   ....[13]....
        /*00a0*/ 	.word	0x05000008


	//   ....[14]....
        /*00a4*/ 	.word	0x05000008


	//----- nvinfo : EIATTR_COOP_GROUP_INSTR_OFFSETS
	.align		4
.L_164:
        /*00a8*/ 	.byte	0x04, 0x28
        /*00aa*/ 	.short	(.L_166 - .L_165)


	//   ....[0]....
.L_165:
        /*00ac*/ 	.word	0x000004a0


	//   ....[1]....
        /*00b0*/ 	.word	0x000004f0


	//   ....[2]....
        /*00b4*/ 	.word	0x00000540


	//   ....[3]....
        /*00b8*/ 	.word	0x00000580


	//   ....[4]....
        /*00bc*/ 	.word	0x000005c0


	//   ....[5]....
        /*00c0*/ 	.word	0x00000700


	//   ....[6]....
        /*00c4*/ 	.word	0x00000720


	//   ....[7]....
        /*00c8*/ 	.word	0x00000740


	//   ....[8]....
        /*00cc*/ 	.word	0x00000760


	//   ....[9]....
        /*00d0*/ 	.word	0x00000780


	//   ....[10]....
        /*00d4*/ 	.word	0x00000e30


	//   ....[11]....
        /*00d8*/ 	.word	0x00000ea0


	//   ....[12]....
        /*00dc*/ 	.word	0x00000f10


	//   ....[13]....
        /*00e0*/ 	.word	0x00000f80


	//   ....[14]....
        /*00e4*/ 	.word	0x00000ff0


	//----- nvinfo : EIATTR_VRC_CTA_INIT_COUNT
	.align		4
.L_166:
        /*00e8*/ 	.byte	0x02, 0x4a
	.zero		1
	.zero		1


	//----- nvinfo : EIATTR_EXIT_INSTR_OFFSETS
	.align		4
        /*00ec*/ 	.byte	0x04, 0x1c
        /*00ee*/ 	.short	(.L_168 - .L_167)


	//   ....[0]....
.L_167:
        /*00f0*/ 	.word	0x00000970


	//   ....[1]....
        /*00f4*/ 	.word	0x00000c60


	//   ....[2]....
        /*00f8*/ 	.word	0x00000de0


	//----- nvinfo : EIATTR_CRS_STACK_SIZE
	.align		4
.L_168:
        /*00fc*/ 	.byte	0x04, 0x1e
        /*00fe*/ 	.short	(.L_170 - .L_169)
.L_169:
        /*0100*/ 	.word	0x00000000


	//----- nvinfo : EIATTR_CBANK_PARAM_SIZE
	.align		4
.L_170:
        /*0104*/ 	.byte	0x03, 0x19
        /*0106*/ 	.short	0x001c


	//----- nvinfo : EIATTR_PARAM_CBANK
	.align		4
        /*0108*/ 	.byte	0x04, 0x0a
        /*010a*/ 	.short	(.L_172 - .L_171)
	.align		4
.L_171:
        /*010c*/ 	.word	index@(.nv.constant0._ZN15audio_processor4cuda22normalize_audio_kernelEPKfPfiff)
        /*0110*/ 	.short	0x0380
        /*0112*/ 	.short	0x001c


	//----- nvinfo : EIATTR_SW_WAR
	.align		4
.L_172:
        /*0114*/ 	.byte	0x04, 0x36
        /*0116*/ 	.short	(.L_174 - .L_173)
.L_173:
        /*0118*/ 	.word	0x00000008
.L_174:


//--------------------- .nv.callgraph             --------------------------
	.section	.nv.callgraph,"",@"SHT_CUDA_CALLGRAPH"
	.align	4
	.sectionentsize	8
	.align		4
        /*0000*/ 	.word	0x00000000
	.align		4
        /*0004*/ 	.word	0xffffffff
	.align		4
        /*0008*/ 	.word	0x00000000
	.align		4
        /*000c*/ 	.word	0xfffffffe
	.align		4
        /*0010*/ 	.word	0x00000000
	.align		4
        /*0014*/ 	.word	0xfffffffd
	.align		4
        /*0018*/ 	.word	0x00000000
	.align		4
        /*001c*/ 	.word	0xfffffffc


//--------------------- .nv.constant4             --------------------------
	.section	.nv.constant4,"a",@progbits
	.align	8
	.align		8
.nv.constant4:
        /*0000*/ 	.dword	__cudart_i2opi_f


//--------------------- .text._ZN15audio_processor4cuda16mix_audio_kernelEPPKfPfS2_ii --------------------------
	.section	.text._ZN15audio_processor4cuda16mix_audio_kernelEPPKfPfS2_ii,"ax",@progbits
	.align	128
        .global         _ZN15audio_processor4cuda16mix_audio_kernelEPPKfPfS2_ii
        .type           _ZN15audio_processor4cuda16mix_audio_kernelEPPKfPfS2_ii,@function
        .size           _ZN15audio_processor4cuda16mix_audio_kernelEPPKfPfS2_ii,(.L_x_123 - _ZN15audio_processor4cuda16mix_audio_kernelEPPKfPfS2_ii)
        .other          _ZN15audio_processor4cuda16mix_audio_kernelEPPKfPfS2_ii,@"STO_CUDA_ENTRY STV_DEFAULT"
_ZN15audio_processor4cuda16mix_audio_kernelEPPKfPfS2_ii:
.text._ZN15audio_processor4cuda16mix_audio_kernelEPPKfPfS2_ii:
[----:B------:R-:W-:Y:S01]  /*0000*/  LDC R1, c[0x0][0x37c] ;  /* 0x0000df00ff017b82 */ /* 0x000fe20000000800 */
[----:B------:R-:W0:Y:S07]  /*0010*/  S2R R3, SR_TID.X ;  /* 0x0000000000037919 */ /* 0x000e2e0000002100 */
[----:B------:R-:W0:Y:S01]  /*0020*/  S2UR UR4, SR_CTAID.X ;  /* 0x00000000000479c3 */ /* 0x000e220000002500 */
[----:B------:R-:W1:Y:S07]  /*0030*/  LDCU UR5, c[0x0][0x39c] ;  /* 0x00007380ff0577ac */ /* 0x000e6e0008000800 */
[----:B------:R-:W0:Y:S02]  /*0040*/  LDC R0, c[0x0][0x360] ;  /* 0x0000d800ff007b82 */ /* 0x000e240000000800 */
[----:B0-----:R-:W-:-:S05]  /*0050*/  IMAD R0, R0, UR4, R3 ;  /* 0x0000000400007c24 */ /* 0x001fca000f8e0203 */
[----:B-1----:R-:W-:-:S13]  /*0060*/  ISETP.GE.AND P0, PT, R0, UR5, PT ;  /* 0x0000000500007c0c */ /* 0x002fda000bf06270 */
[----:B------:R-:W-:Y:S05]  /*0070*/  @P0 EXIT ;  /* 0x000000000000094d */ /* 0x000fea0003800000 */
[----:B------:R-:W0:Y:S01]  /*0080*/  LDCU UR8, c[0x0][0x398] ;  /* 0x00007300ff0877ac */ /* 0x000e220008000800 */
[----:B------:R-:W-:Y:S01]  /*0090*/  HFMA2 R21, -RZ, RZ, 0, 0 ;  /* 0x00000000ff157431 */ /* 0x000fe200000001ff */
[----:B------:R-:W1:Y:S01]  /*00a0*/  LDCU.64 UR12, c[0x0][0x358] ;  /* 0x00006b00ff0c77ac */ /* 0x000e620008000a00 */
[----:B0-----:R-:W-:-:S09]  /*00b0*/  UISETP.GE.AND UP0, UPT, UR8, 0x1, UPT ;  /* 0x000000010800788c */ /* 0x001fd2000bf06270 */
[----:B-1----:R-:W-:Y:S05]  /*00c0*/  BRA.U !UP0, `(.L_x_0) ;  /* 0x0000000d08547547 */ /* 0x002fea000b800000 */
[----:B------:R-:W-:Y:S01]  /*00d0*/  UISETP.GE.U32.AND UP1, UPT, UR8, 0x10, UPT ;  /* 0x000000100800788c */ /* 0x000fe2000bf26070 */
[----:B------:R-:W-:Y:S01]  /*00e0*/  MOV R21, RZ ;  /* 0x000000ff00157202 */ /* 0x000fe20000000f00 */
[----:B------:R-:W-:Y:S01]  /*00f0*/  ULOP3.LUT UR9, UR8, 0xf, URZ, 0xc0, !UPT ;  /* 0x0000000f08097892 */ /* 0x000fe2000f8ec0ff */
[----:B------:R-:W-:-:S03]  /*0100*/  MOV R2, RZ ;  /* 0x000000ff00027202 */ /* 0x000fc60000000f00 */
[----:B------:R-:W-:-:S03]  /*0110*/  UISETP.NE.AND UP0, UPT, UR9, URZ, UPT ;  /* 0x000000ff0900728c */ /* 0x000fc6000bf05270 */
[----:B------:R-:W-:Y:S08]  /*0120*/  BRA.U !UP1, `(.L_x_1) ;  /* 0x0000000509947547 */ /* 0x000ff0000b800000 */
[----:B------:R-:W0:Y:S01]  /*0130*/  LDCU.64 UR6, c[0x0][0x380] ;  /* 0x00007000ff0677ac */ /* 0x000e220008000a00 */
[----:B------:R-:W-:Y:S01]  /*0140*/  MOV R21, RZ ;  /* 0x000000ff00157202 */ /* 0x000fe20000000f00 */
[----:B------:R-:W1:Y:S01]  /*0150*/  LDCU.64 UR4, c[0x0][0x390] ;  /* 0x00007200ff0477ac */ /* 0x000e620008000a00 */
[----:B------:R-:W-:-:S04]  /*0160*/  ULOP3.LUT UR10, UR8, 0x7ffffff0, URZ, 0xc0, !UPT ;  /* 0x7ffffff0080a7892 */ /* 0x000fc8000f8ec0ff */
[----:B------:R-:W-:Y:S02]  /*0170*/  UIADD3 UR11, UPT, UPT, -UR10, URZ, URZ ;  /* 0x000000ff0a0b7290 */ /* 0x000fe4000fffe1ff */
[----:B------:R-:W-:Y:S01]  /*0180*/  MOV R2, UR10 ;  /* 0x0000000a00027c02 */ /* 0x000fe20008000f00 */
[----:B0-----:R-:W-:Y:S02]  /*0190*/  UIADD3 UR6, UP1, UPT, UR6, 0x40, URZ ;  /* 0x0000004006067890 */ /* 0x001fe4000ff3e0ff */
[----:B-1----:R-:W-:Y:S02]  /*01a0*/  UIADD3 UR4, UP2, UPT, UR4, 0x20, URZ ;  /* 0x0000002004047890 */ /* 0x002fe4000ff5e0ff */
[----:B------:R-:W-:Y:S02]  /*01b0*/  UIADD3.X UR7, UPT, UPT, URZ, UR7, URZ, UP1, !UPT ;  /* 0x00000007ff077290 */ /* 0x000fe40008ffe4ff */
[----:B------:R-:W-:Y:S01]  /*01c0*/  MOV R10, UR6 ;  /* 0x00000006000a7c02 */ /* 0x000fe20008000f00 */
[----:B------:R-:W-:Y:S01]  /*01d0*/  UIADD3.X UR5, UPT, UPT, URZ, UR5, URZ, UP2, !UPT ;  /* 0x00000005ff057290 */ /* 0x000fe200097fe4ff */
[----:B------:R-:W-:-:S02]  /*01e0*/  MOV R14, UR4 ;  /* 0x00000004000e7c02 */ /* 0x000fc40008000f00 */
[----:B------:R-:W-:-:S03]  /*01f0*/  MOV R11, UR7 ;  /* 0x00000007000b7c02 */ /* 0x000fc60008000f00 */
[----:B------:R-:W-:-:S07]  /*0200*/  MOV R15, UR5 ;  /* 0x00000005000f7c02 */ /* 0x000fce0008000f00 */
.L_x_2:
[----:B------:R-:W2:Y:S04]  /*0210*/  LDG.E.64.CONSTANT R12, desc[UR12][R10.64+-0x40] ;  /* 0xffffc00c0a0c7981 */ /* 0x000ea8000c1e9b00 */
[----:B------:R-:W3:Y:S04]  /*0220*/  LDG.E.64.CONSTANT R28, desc[UR12][R10.64+-0x38] ;  /* 0xffffc80c0a1c7981 */ /* 0x000ee8000c1e9b00 */
[----:B------:R-:W4:Y:S04]  /*0230*/  LDG.E.64.CONSTANT R16, desc[UR12][R10.64+-0x30] ;  /* 0xffffd00c0a107981 */ /* 0x000f28000c1e9b00 */
[----:B------:R-:W5:Y:S04]  /*0240*/  LDG.E.64.CONSTANT R22, desc[UR12][R10.64+-0x28] ;  /* 0xffffd80c0a167981 */ /* 0x000f68000c1e9b00 */
[----:B------:R-:W5:Y:S04]  /*0250*/  LDG.E.64.CONSTANT R8, desc[UR12][R10.64+-0x20] ;  /* 0xffffe00c0a087981 */ /* 0x000f68000c1e9b00 */
[----:B------:R-:W5:Y:S04]  /*0260*/  LDG.E.64.CONSTANT R6, desc[UR12][R10.64+-0x18] ;  /* 0xffffe80c0a067981 */ /* 0x000f68000c1e9b00 */
[----:B------:R-:W5:Y:S04]  /*0270*/  LDG.E.64.CONSTANT R4, desc[UR12][R10.64+-0x10] ;  /* 0xfffff00c0a047981 */ /* 0x000f68000c1e9b00 */
[----:B------:R-:W5:Y:S04]  /*0280*/  LDG.E.CONSTANT R24, desc[UR12][R14.64+-0x20] ;  /* 0xffffe00c0e187981 */ /* 0x000f68000c1e9900 */
[----:B------:R-:W5:Y:S04]  /*0290*/  LDG.E.CONSTANT R25, desc[UR12][R14.64+-0x1c] ;  /* 0xffffe40c0e197981 */ /* 0x000f68000c1e9900 */
[----:B------:R-:W5:Y:S04]  /*02a0*/  LDG.E.CONSTANT R18, desc[UR12][R14.64+-0x18] ;  /* 0xffffe80c0e127981 */ /* 0x000f68000c1e9900 */
[----:B------:R-:W5:Y:S04]  /*02b0*/  LDG.E.CONSTANT R20, desc[UR12][R14.64+-0x14] ;  /* 0xffffec0c0e147981 */ /* 0x000f68000c1e9900 */
[----:B------:R-:W5:Y:S01]  /*02c0*/  LDG.E.CONSTANT R3, desc[UR12][R14.64+-0x8] ;  /* 0xfffff80c0e037981 */ /* 0x000f62000c1e9900 */
[----:B--2---:R-:W-:-:S04]  /*02d0*/  IMAD.WIDE R12, R0, 0x4, R12 ;  /* 0x00000004000c7825 */ /* 0x004fc800078e020c */
[C---:B---3--:R-:W-:Y:S01]  /*02e0*/  IMAD.WIDE R28, R0.reuse, 0x4, R28 ;  /* 0x00000004001c7825 */ /* 0x048fe200078e021c */
[----:B------:R-:W2:Y:S03]  /*02f0*/  LDG.E.CONSTANT R26, desc[UR12][R12.64] ;  /* 0x0000000c0c1a7981 */ /* 0x000ea6000c1e9900 */
[C---:B----4-:R-:W-:Y:S02]  /*0300*/  IMAD.WIDE R16, R0.reuse, 0x4, R16 ;  /* 0x0000000400107825 */ /* 0x050fe400078e0210 */
[----:B------:R-:W3:Y:S02]  /*0310*/  LDG.E.CONSTANT R28, desc[UR12][R28.64] ;  /* 0x0000000c1c1c7981 */ /* 0x000ee4000c1e9900 */
[C---:B-----5:R-:W-:Y:S02]  /*0320*/  IMAD.WIDE R22, R0.reuse, 0x4, R22 ;  /* 0x0000000400167825 */ /* 0x060fe400078e0216 */
[----:B------:R-:W4:Y:S02]  /*0330*/  LDG.E.CONSTANT R17, desc[UR12][R16.64] ;  /* 0x0000000c10117981 */ /* 0x000f24000c1e9900 */
[----:B------:R-:W-:-:S02]  /*0340*/  IMAD.WIDE R8, R0, 0x4, R8 ;  /* 0x0000000400087825 */ /* 0x000fc400078e0208 */
[----:B------:R0:W5:Y:S02]  /*0350*/  LDG.E.CONSTANT R19, desc[UR12][R22.64] ;  /* 0x0000000c16137981 */ /* 0x000164000c1e9900 */
[C---:B------:R-:W-:Y:S02]  /*0360*/  IMAD.WIDE R6, R0.reuse, 0x4, R6 ;  /* 0x0000000400067825 */ /* 0x040fe400078e0206 */
[----:B------:R-:W5:Y:S04]  /*0370*/  LDG.E.CONSTANT R13, desc[UR12][R8.64] ;  /* 0x0000000c080d7981 */ /* 0x000f68000c1e9900 */
[----:B------:R-:W5:Y:S04]  /*0380*/  LDG.E.CONSTANT R16, desc[UR12][R14.64+-0x10] ;  /* 0xfffff00c0e107981 */ /* 0x000f68000c1e9900 */
[----:B------:R-:W5:Y:S04]  /*0390*/  LDG.E.CONSTANT R7, desc[UR12][R6.64] ;  /* 0x0000000c06077981 */ /* 0x000f68000c1e9900 */
[----:B------:R-:W5:Y:S01]  /*03a0*/  LDG.E.CONSTANT R12, desc[UR12][R14.64+-0xc] ;  /* 0xfffff40c0e0c7981 */ /* 0x000f62000c1e9900 */
[----:B0-----:R-:W-:-:S03]  /*03b0*/  IMAD.WIDE R22, R0, 0x4, R4 ;  /* 0x0000000400167825 */ /* 0x001fc600078e0204 */
[----:B------:R-:W5:Y:S04]  /*03c0*/  LDG.E.64.CONSTANT R4, desc[UR12][R10.64+-0x8] ;  /* 0xfffff80c0a047981 */ /* 0x000f68000c1e9b00 */
[----:B------:R-:W5:Y:S04]  /*03d0*/  LDG.E.64.CONSTANT R8, desc[UR12][R10.64] ;  /* 0x0000000c0a087981 */ /* 0x000f68000c1e9b00 */
[----:B------:R-:W5:Y:S04]  /*03e0*/  LDG.E.CONSTANT R6, desc[UR12][R22.64] ;  /* 0x0000000c16067981 */ /* 0x000f68000c1e9900 */
[----:B------:R-:W5:Y:S01]  /*03f0*/  LDG.E.64.CONSTANT R22, desc[UR12][R10.64+0x20] ;  /* 0x0000200c0a167981 */ /* 0x000f62000c1e9b00 */
[----:B--2---:R-:W-:-:S03]  /*0400*/  FFMA R21, R26, R24, R21 ;  /* 0x000000181a157223 */ /* 0x004fc60000000015 */
[----:B------:R-:W2:Y:S01]  /*0410*/  LDG.E.64.CONSTANT R26, desc[UR12][R10.64+0x8] ;  /* 0x0000080c0a1a7981 */ /* 0x000ea2000c1e9b00 */
[----:B---3--:R-:W-:-:S03]  /*0420*/  FFMA R24, R28, R25, R21 ;  /* 0x000000191c187223 */ /* 0x008fc60000000015 */
[----:B------:R-:W3:Y:S01]  /*0430*/  LDG.E.64.CONSTANT R28, desc[UR12][R10.64+0x10] ;  /* 0x0000100c0a1c7981 */ /* 0x000ee2000c1e9b00 */
[----:B----4-:R-:W-:-:S04]  /*0440*/  FFMA R18, R17, R18, R24 ;  /* 0x0000001211127223 */ /* 0x010fc80000000018 */
[----:B-----5:R-:W-:Y:S02]  /*0450*/  FFMA R18, R19, R20, R18 ;  /* 0x0000001413127223 */ /* 0x020fe40000000012 */
[----:B------:R-:W4:Y:S02]  /*0460*/  LDG.E.64.CONSTANT R20, desc[UR12][R10.64+0x18] ;  /* 0x0000180c0a147981 */ /* 0x000f24000c1e9b00 */
[----:B------:R-:W-:Y:S02]  /*0470*/  FFMA R16, R13, R16, R18 ;  /* 0x000000100d107223 */ /* 0x000fe40000000012 */
[----:B------:R-:W5:Y:S02]  /*0480*/  LDG.E.64.CONSTANT R18, desc[UR12][R10.64+0x28] ;  /* 0x0000280c0a127981 */ /* 0x000f64000c1e9b00 */
[----:B------:R-:W-:Y:S02]  /*0490*/  FFMA R7, R7, R12, R16 ;  /* 0x0000000c07077223 */ /* 0x000fe40000000010 */
[----:B------:R-:W5:Y:S04]  /*04a0*/  LDG.E.64.CONSTANT R16, desc[UR12][R10.64+0x30] ;  /* 0x0000300c0a107981 */ /* 0x000f68000c1e9b00 */
[----:B------:R-:W5:Y:S01]  /*04b0*/  LDG.E.64.CONSTANT R12, desc[UR12][R10.64+0x38] ;  /* 0x0000380c0a0c7981 */ /* 0x000f62000c1e9b00 */
[----:B------:R-:W-:-:S03]  /*04c0*/  IMAD.WIDE R24, R0, 0x4, R4 ;  /* 0x0000000400187825 */ /* 0x000fc600078e0204 */
[----:B------:R-:W5:Y:S01]  /*04d0*/  LDG.E.CONSTANT R4, desc[UR12][R14.64+-0x4] ;  /* 0xfffffc0c0e047981 */ /* 0x000f62000c1e9900 */
[----:B------:R-:W-:-:S04]  /*04e0*/  IMAD.WIDE R8, R0, 0x4, R8 ;  /* 0x0000000400087825 */ /* 0x000fc800078e0208 */
[----:B------:R-:W-:Y:S02]  /*04f0*/  FFMA R6, R6, R3, R7 ;  /* 0x0000000306067223 */ /* 0x000fe40000000007 */
[----:B------:R-:W5:Y:S04]  /*0500*/  LDG.E.CONSTANT R3, desc[UR12][R24.64] ;  /* 0x0000000c18037981 */ /* 0x000f68000c1e9900 */
[----:B------:R-:W5:Y:S04]  /*0510*/  LDG.E.CONSTANT R8, desc[UR12][R8.64] ;  /* 0x0000000c08087981 */ /* 0x000f68000c1e9900 */
[----:B------:R-:W5:Y:S04]  /*0520*/  LDG.E.CONSTANT R5, desc[UR12][R14.64] ;  /* 0x0000000c0e057981 */ /* 0x000f68000c1e9900 */
[----:B------:R-:W5:Y:S01]  /*0530*/  LDG.E.CONSTANT R7, desc[UR12][R14.64+0x4] ;  /* 0x0000040c0e077981 */ /* 0x000f62000c1e9900 */
[----:B------:R-:W-:-:S03]  /*0540*/  IMAD.WIDE R22, R0, 0x4, R22 ;  /* 0x0000000400167825 */ /* 0x000fc600078e0216 */
[----:B------:R-:W5:Y:S04]  /*0550*/  LDG.E.CONSTANT R24, desc[UR12][R14.64+0x8] ;  /* 0x0000080c0e187981 */ /* 0x000f68000c1e9900 */
[----:B------:R-:W5:Y:S04]  /*0560*/  LDG.E.CONSTANT R25, desc[UR12][R14.64+0xc] ;  /* 0x00000c0c0e197981 */ /* 0x000f68000c1e9900 */
[----:B------:R-:W5:Y:S04]  /*0570*/  LDG.E.CONSTANT R22, desc[UR12][R22.64] ;  /* 0x0000000c16167981 */ /* 0x000f68000c1e9900 */
[----:B------:R-:W5:Y:S01]  /*0580*/  LDG.E.CONSTANT R23, desc[UR12][R14.64+0x1c] ;  /* 0x00001c0c0e177981 */ /* 0x000f62000c1e9900 */
[----:B--2---:R-:W-:-:S04]  /*0590*/  IMAD.WIDE R26, R0, 0x4, R26 ;  /* 0x00000004001a7825 */ /* 0x004fc800078e021a */
[C---:B---3--:R-:W-:Y:S02]  /*05a0*/  IMAD.WIDE R28, R0.reuse, 0x4, R28 ;  /* 0x00000004001c7825 */ /* 0x048fe400078e021c */
[----:B------:R-:W2:Y:S04]  /*05b0*/  LDG.E.CONSTANT R26, desc[UR12][R26.64] ;  /* 0x0000000c1a1a7981 */ /* 0x000ea8000c1e9900 */
[----:B------:R-:W3:Y:S01]  /*05c0*/  LDG.E.CONSTANT R9, desc[UR12][R28.64] ;  /* 0x0000000c1c097981 */ /* 0x000ee2000c1e9900 */
[----:B----4-:R-:W-:-:S03]  /*05d0*/  IMAD.WIDE R20, R0, 0x4, R20 ;  /* 0x0000000400147825 */ /* 0x010fc600078e0214 */
[----:B------:R-:W4:Y:S04]  /*05e0*/  LDG.E.CONSTANT R27, desc[UR12][R14.64+0x14] ;  /* 0x0000140c0e1b7981 */ /* 0x000f28000c1e9900 */
[----:B------:R-:W4:Y:S01]  /*05f0*/  LDG.E.CONSTANT R20, desc[UR12][R20.64] ;  /* 0x0000000c14147981 */ /* 0x000f22000c1e9900 */
[----:B-----5:R-:W-:-:S03]  /*0600*/  IMAD.WIDE R18, R0, 0x4, R18 ;  /* 0x0000000400127825 */ /* 0x020fc600078e0212 */
[----:B------:R-:W5:Y:S04]  /*0610*/  LDG.E.CONSTANT R29, desc[UR12][R14.64+0x18] ;  /* 0x0000180c0e1d7981 */ /* 0x000f68000c1e9900 */
[----:B------:R-:W5:Y:S01]  /*0620*/  LDG.E.CONSTANT R18, desc[UR12][R18.64] ;  /* 0x0000000c12127981 */ /* 0x000f62000c1e9900 */
[----:B------:R-:W-:-:S03]  /*0630*/  IMAD.WIDE R16, R0, 0x4, R16 ;  /* 0x0000000400107825 */ /* 0x000fc600078e0210 */
[----:B------:R0:W5:Y:S01]  /*0640*/  LDG.E.CONSTANT R21, desc[UR12][R14.64+0x10] ;  /* 0x0000100c0e157981 */ /* 0x000162000c1e9900 */
[----:B------:R-:W-:-:S03]  /*0650*/  IMAD.WIDE R12, R0, 0x4, R12 ;  /* 0x00000004000c7825 */ /* 0x000fc600078e020c */
[----:B------:R-:W5:Y:S04]  /*0660*/  LDG.E.CONSTANT R16, desc[UR12][R16.64] ;  /* 0x0000000c10107981 */ /* 0x000f68000c1e9900 */
[----:B------:R-:W5:Y:S01]  /*0670*/  LDG.E.CONSTANT R12, desc[UR12][R12.64] ;  /* 0x0000000c0c0c7981 */ /* 0x000f62000c1e9900 */
[----:B------:R-:W-:-:S04]  /*0680*/  FFMA R3, R3, R4, R6 ;  /* 0x0000000403037223 */ /* 0x000fc80000000006 */
[----:B------:R-:W-:Y:S01]  /*0690*/  FFMA R3, R8, R5, R3 ;  /* 0x0000000508037223 */ /* 0x000fe20000000003 */
[----:B------:R-:W-:-:S04]  /*06a0*/  UIADD3 UR11, UPT, UPT, UR11, 0x10, URZ ;  /* 0x000000100b0b7890 */ /* 0x000fc8000fffe0ff */
[----:B------:R-:W-:Y:S01]  /*06b0*/  UISETP.NE.AND UP1, UPT, UR11, URZ, UPT ;  /* 0x000000ff0b00728c */ /* 0x000fe2000bf25270 */
[----:B------:R-:W-:Y:S02]  /*06c0*/  IADD3 R10, P0, PT, R10, 0x80, RZ ;  /* 0x000000800a0a7810 */ /* 0x000fe40007f1e0ff */
[----:B0-----:R-:W-:Y:S02]  /*06d0*/  IADD3 R14, P1, PT, R14, 0x40, RZ ;  /* 0x000000400e0e7810 */ /* 0x001fe40007f3e0ff */
[----:B------:R-:W-:Y:S02]  /*06e0*/  IADD3.X R11, PT, PT, RZ, R11, RZ, P0, !PT ;  /* 0x0000000bff0b7210 */ /* 0x000fe400007fe4ff */
[----:B------:R-:W-:Y:S01]  /*06f0*/  IADD3.X R15, PT, PT, RZ, R15, RZ, P1, !PT ;  /* 0x0000000fff0f7210 */ /* 0x000fe20000ffe4ff */
[----:B--2---:R-:W-:-:S04]  /*0700*/  FFMA R26, R26, R7, R3 ;  /* 0x000000071a1a7223 */ /* 0x004fc80000000003 */
[----:B---3--:R-:W-:-:S04]  /*0710*/  FFMA R9, R9, R24, R26 ;  /* 0x0000001809097223 */ /* 0x008fc8000000001a */
[----:B----4-:R-:W-:-:S04]  /*0720*/  FFMA R9, R20, R25, R9 ;  /* 0x0000001914097223 */ /* 0x010fc80000000009 */
[----:B-----5:R-:W-:-:S04]  /*0730*/  FFMA R9, R22, R21, R9 ;  /* 0x0000001516097223 */ /* 0x020fc80000000009 */
[----:B------:R-:W-:-:S04]  /*0740*/  FFMA R9, R18, R27, R9 ;  /* 0x0000001b12097223 */ /* 0x000fc80000000009 */
[----:B------:R-:W-:-:S04]  /*0750*/  FFMA R9, R16, R29, R9 ;  /* 0x0000001d10097223 */ /* 0x000fc80000000009 */
[----:B------:R-:W-:Y:S01]  /*0760*/  FFMA R21, R12, R23, R9 ;  /* 0x000000170c157223 */ /* 0x000fe20000000009 */
[----:B------:R-:W-:Y:S06]  /*0770*/  BRA.U UP1, `(.L_x_2) ;  /* 0xfffffff901a47547 */ /* 0x000fec000b83ffff */
.L_x_1:
[----:B------:R-:W-:Y:S05]  /*0780*/  BRA.U !UP0, `(.L_x_0) ;  /* 0x0000000508a47547 */ /* 0x000fea000b800000 */
[----:B------:R-:W-:Y:S02]  /*0790*/  UISETP.GE.U32.AND UP0, UPT, UR9, 0x8, UPT ;  /* 0x000000080900788c */ /* 0x000fe4000bf06070 */
[----:B------:R-:W-:-:S04]  /*07a0*/  ULOP3.LUT UR5, UR8, 0x7, URZ, 0xc0, !UPT ;  /* 0x0000000708057892 */ /* 0x000fc8000f8ec0ff */
[----:B------:R-:W-:-:S03]  /*07b0*/  UISETP.NE.AND UP1, UPT, UR5, URZ, UPT ;  /* 0x000000ff0500728c */ /* 0x000fc6000bf25270 */
[----:B------:R-:W-:Y:S08]  /*07c0*/  BRA.U !UP0, `(.L_x_3) ;  /* 0x0000000108b47547 */ /* 0x000ff0000b800000 */
[----:B------:R-:W0:Y:S08]  /*07d0*/  LDC.64 R22, c[0x0][0x380] ;  /* 0x0000e000ff167b82 */ /* 0x000e300000000a00 */
[----:B------:R-:W1:Y:S01]  /*07e0*/  LDC.64 R16, c[0x0][0x390] ;  /* 0x0000e400ff107b82 */ /* 0x000e620000000a00 */
[----:B0-----:R-:W-:-:S05]  /*07f0*/  IMAD.WIDE.U32 R22, R2, 0x8, R22 ;  /* 0x0000000802167825 */ /* 0x001fca00078e0016 */
[----:B------:R-:W2:Y:S04]  /*0800*/  LDG.E.64.CONSTANT R6, desc[UR12][R22.64] ;  /* 0x0000000c16067981 */ /* 0x000ea8000c1e9b00 */
[----:B------:R-:W3:Y:S04]  /*0810*/  LDG.E.64.CONSTANT R26, desc[UR12][R22.64+0x8] ;  /* 0x0000080c161a7981 */ /* 0x000ee8000c1e9b00 */
[----:B------:R-:W4:Y:S04]  /*0820*/  LDG.E.64.CONSTANT R18, desc[UR12][R22.64+0x10] ;  /* 0x0000100c16127981 */ /* 0x000f28000c1e9b00 */
[----:B------:R-:W5:Y:S04]  /*0830*/  LDG.E.64.CONSTANT R12, desc[UR12][R22.64+0x18] ;  /* 0x0000180c160c7981 */ /* 0x000f68000c1e9b00 */
[----:B------:R-:W5:Y:S04]  /*0840*/  LDG.E.64.CONSTANT R14, desc[UR12][R22.64+0x20] ;  /* 0x0000200c160e7981 */ /* 0x000f68000c1e9b00 */
[----:B------:R-:W5:Y:S04]  /*0850*/  LDG.E.64.CONSTANT R10, desc[UR12][R22.64+0x28] ;  /* 0x0000280c160a7981 */ /* 0x000f68000c1e9b00 */
[----:B------:R-:W5:Y:S04]  /*0860*/  LDG.E.64.CONSTANT R8, desc[UR12][R22.64+0x30] ;  /* 0x0000300c16087981 */ /* 0x000f68000c1e9b00 */
[----:B------:R-:W5:Y:S01]  /*0870*/  LDG.E.64.CONSTANT R4, desc[UR12][R22.64+0x38] ;  /* 0x0000380c16047981 */ /* 0x000f62000c1e9b00 */
[----:B--2---:R-:W-:-:S04]  /*0880*/  IMAD.WIDE R28, R0, 0x4, R6 ;  /* 0x00000004001c7825 */ /* 0x004fc800078e0206 */
[----:B-1----:R-:W-:Y:S02]  /*0890*/  IMAD.WIDE.U32 R6, R2, 0x4, R16 ;  /* 0x0000000402067825 */ /* 0x002fe400078e0010 */
[----:B------:R-:W2:Y:S02]  /*08a0*/  LDG.E.CONSTANT R16, desc[UR12][R28.64] ;  /* 0x0000000c1c107981 */ /* 0x000ea4000c1e9900 */
[C---:B---3--:R-:W-:Y:S02]  /*08b0*/  IMAD.WIDE R26, R0.reuse, 0x4, R26 ;  /* 0x00000004001a7825 */ /* 0x048fe400078e021a */
[----:B------:R-:W2:Y:S02]  /*08c0*/  LDG.E.CONSTANT R3, desc[UR12][R6.64] ;  /* 0x0000000c06037981 */ /* 0x000ea4000c1e9900 */
[C---:B----4-:R-:W-:Y:S02]  /*08d0*/  IMAD.WIDE R18, R0.reuse, 0x4, R18 ;  /* 0x0000000400127825 */ /* 0x050fe400078e0212 */
[----:B------:R-:W3:Y:S02]  /*08e0*/  LDG.E.CONSTANT R17, desc[UR12][R26.64] ;  /* 0x0000000c1a117981 */ /* 0x000ee4000c1e9900 */
[----:B-----5:R-:W-:-:S02]  /*08f0*/  IMAD.WIDE R12, R0, 0x4, R12 ;  /* 0x00000004000c7825 */ /* 0x020fc400078e020c */
[----:B------:R-:W3:Y:S02]  /*0900*/  LDG.E.CONSTANT R20, desc[UR12][R6.64+0x4] ;  /* 0x0000040c06147981 */ /* 0x000ee4000c1e9900 */
[C---:B------:R-:W-:Y:S02]  /*0910*/  IMAD.WIDE R14, R0.reuse, 0x4, R14 ;  /* 0x00000004000e7825 */ /* 0x040fe400078e020e */
[----:B------:R-:W4:Y:S04]  /*0920*/  LDG.E.CONSTANT R18, desc[UR12][R18.64] ;  /* 0x0000000c12127981 */ /* 0x000f28000c1e9900 */
[----:B------:R-:W4:Y:S01]  /*0930*/  LDG.E.CONSTANT R23, desc[UR12][R6.64+0x8] ;  /* 0x0000080c06177981 */ /* 0x000f22000c1e9900 */
[----:B------:R-:W-:-:S03]  /*0940*/  IMAD.WIDE R10, R0, 0x4, R10 ;  /* 0x00000004000a7825 */ /* 0x000fc600078e020a */
[----:B------:R-:W5:Y:S04]  /*0950*/  LDG.E.CONSTANT R12, desc[UR12][R12.64] ;  /* 0x0000000c0c0c7981 */ /* 0x000f68000c1e9900 */
[----:B------:R-:W5:Y:S01]  /*0960*/  LDG.E.CONSTANT R25, desc[UR12][R6.64+0xc] ;  /* 0x00000c0c06197981 */ /* 0x000f62000c1e9900 */
[----:B------:R-:W-:-:S03]  /*0970*/  IMAD.WIDE R8, R0, 0x4, R8 ;  /* 0x0000000400087825 */ /* 0x000fc600078e0208 */
[----:B------:R-:W5:Y:S04]  /*0980*/  LDG.E.CONSTANT R14, desc[UR12][R14.64] ;  /* 0x0000000c0e0e7981 */ /* 0x000f68000c1e9900 */
[----:B------:R-:W5:Y:S01]  /*0990*/  LDG.E.CONSTANT R29, desc[UR12][R6.64+0x10] ;  /* 0x0000100c061d7981 */ /* 0x000f62000c1e9900 */
[----:B------:R-:W-:-:S03]  /*09a0*/  IMAD.WIDE R4, R0, 0x4, R4 ;  /* 0x0000000400047825 */ /* 0x000fc600078e0204 */
[----:B------:R-:W5:Y:S04]  /*09b0*/  LDG.E.CONSTANT R10, desc[UR12][R10.64] ;  /* 0x0000000c0a0a7981 */ /* 0x000f68000c1e9900 */
[----:B------:R-:W5:Y:S04]  /*09c0*/  LDG.E.CONSTANT R27, desc[UR12][R6.64+0x14] ;  /* 0x0000140c061b7981 */ /* 0x000f68000c1e9900 */
[----:B------:R-:W5:Y:S04]  /*09d0*/  LDG.E.CONSTANT R8, desc[UR12][R8.64] ;  /* 0x0000000c08087981 */ /* 0x000f68000c1e9900 */
[----:B------:R-:W5:Y:S04]  /*09e0*/  LDG.E.CONSTANT R19, desc[UR12][R6.64+0x18] ;  /* 0x0000180c06137981 */ /* 0x000f68000c1e9900 */
[----:B------:R-:W5:Y:S04]  /*09f0*/  LDG.E.CONSTANT R13, desc[UR12][R6.64+0x1c] ;  /* 0x00001c0c060d7981 */ /* 0x000f68000c1e9900 */
[----:B------:R-:W5:Y:S01]  /*0a00*/  LDG.E.CONSTANT R5, desc[UR12][R4.64] ;  /* 0x0000000c04057981 */ /* 0x000f62000c1e9900 */
[----:B------:R-:W-:Y:S01]  /*0a10*/  IADD3 R2, PT, PT, R2, 0x8, RZ ;  /* 0x0000000802027810 */ /* 0x000fe20007ffe0ff */
[----:B--2---:R-:W-:-:S04]  /*0a20*/  FFMA R16, R16, R3, R21 ;  /* 0x0000000310107223 */ /* 0x004fc80000000015 */
[----:B---3--:R-:W-:-:S04]  /*0a30*/  FFMA R17, R17, R20, R16 ;  /* 0x0000001411117223 */ /* 0x008fc80000000010 */
[----:B----4-:R-:W-:-:S04]  /*0a40*/  FFMA R17, R18, R23, R17 ;  /* 0x0000001712117223 */ /* 0x010fc80000000011 */
[----:B-----5:R-:W-:-:S04]  /*0a50*/  FFMA R17, R12, R25, R17 ;  /* 0x000000190c117223 */ /* 0x020fc80000000011 */
[----:B------:R-:W-:-:S04]  /*0a60*/  FFMA R17, R14, R29, R17 ;  /* 0x0000001d0e117223 */ /* 0x000fc80000000011 */
[----:B------:R-:W-:-:S04]  /*0a70*/  FFMA R17, R10, R27, R17 ;  /* 0x0000001b0a117223 */ /* 0x000fc80000000011 */
[----:B------:R-:W-:-:S04]  /*0a80*/  FFMA R8, R8, R19, R17 ;  /* 0x0000001308087223 */ /* 0x000fc80000000011 */
[----:B------:R-:W-:-:S07]  /*0a90*/  FFMA R21, R5, R13, R8 ;  /* 0x0000000d05157223 */ /* 0x000fce0000000008 */
.L_x_3:
        /* <DEDUP_REMOVED lines=20> */
[----:B------:R-:W3:Y:S04]  /*0be0*/  LDG.E.CONSTANT R12, desc[UR12][R6.64+0x4] ;  /* 0x0000040c060c7981 */ /* 0x000ee8000c1e9900 */
[----:B------:R-:W4:Y:S04]  /*0bf0*/  LDG.E.CONSTANT R16, desc[UR12][R16.64] ;  /* 0x0000000c10107981 */ /* 0x000f28000c1e9900 */
[----:B------:R-:W4:Y:S04]  /*0c00*/  LDG.E.CONSTANT R8, desc[UR12][R6.64+0x8] ;  /* 0x0000080c06087981 */ /* 0x000f28000c1e9900 */
[----:B------:R-:W5:Y:S04]  /*0c10*/  LDG.E.CONSTANT R9, desc[UR12][R6.64+0xc] ;  /* 0x00000c0c06097981 */ /* 0x000f68000c1e9900 */
[----:B------:R-:W5:Y:S01]  /*0c20*/  LDG.E.CONSTANT R4, desc[UR12][R4.64] ;  /* 0x0000000c04047981 */ /* 0x000f62000c1e9900 */
[----:B------:R-:W-:Y:S01]  /*0c30*/  IADD3 R2, PT, PT, R2, 0x4, RZ ;  /* 0x0000000402027810 */ /* 0x000fe20007ffe0ff */
[----:B--2---:R-:W-:-:S04]  /*0c40*/  FFMA R3, R10, R3, R21 ;  /* 0x000000030a037223 */ /* 0x004fc80000000015 */
[----:B---3--:R-:W-:-:S04]  /*0c50*/  FFMA R3, R14, R12, R3 ;  /* 0x0000000c0e037223 */ /* 0x008fc80000000003 */
[----:B----4-:R-:W-:-:S04]  /*0c60*/  FFMA R3, R16, R8, R3 ;  /* 0x0000000810037223 */ /* 0x010fc80000000003 */
[----:B-----5:R-:W-:-:S07]  /*0c70*/  FFMA R21, R4, R9, R3 ;  /* 0x0000000904157223 */ /* 0x020fce0000000003 */
.L_x_4:
[----:B------:R-:W-:Y:S05]  /*0c80*/  BRA.U !UP1, `(.L_x_0) ;  /* 0x0000000109647547 */ /* 0x000fea000b800000 */
[----:B------:R-:W0:Y:S01]  /*0c90*/  LDC.64 R4, c[0x0][0x390] ;  /* 0x0000e400ff047b82 */ /* 0x000e220000000a00 */
[----:B------:R-:W-:-:S07]  /*0ca0*/  UIADD3 UR4, UPT, UPT, -UR4, URZ, URZ ;  /* 0x000000ff04047290 */ /* 0x000fce000fffe1ff */
[----:B------:R-:W1:Y:S01]  /*0cb0*/  LDC.64 R6, c[0x0][0x380] ;  /* 0x0000e000ff067b82 */ /* 0x000e620000000a00 */
[----:B0-----:R-:W-:-:S03]  /*0cc0*/  IMAD.WIDE.U32 R4, R2, 0x4, R4 ;  /* 0x0000000402047825 */ /* 0x001fc600078e0004 */
[----:B------:R-:W-:Y:S02]  /*0cd0*/  MOV R9, R4 ;  /* 0x0000000400097202 */ /* 0x000fe40000000f00 */
[----:B------:R-:W-:Y:S01]  /*0ce0*/  MOV R10, R5 ;  /* 0x00000005000a7202 */ /* 0x000fe20000000f00 */
[----:B-1----:R-:W-:-:S03]  /*0cf0*/  IMAD.WIDE.U32 R2, R2, 0x8, R6 ;  /* 0x0000000802027825 */ /* 0x002fc600078e0006 */
[----:B------:R-:W-:Y:S02]  /*0d00*/  MOV R7, R2 ;  /* 0x0000000200077202 */ /* 0x000fe40000000f00 */
[----:B------:R-:W-:-:S07]  /*0d10*/  MOV R8, R3 ;  /* 0x0000000300087202 */ /* 0x000fce0000000f00 */
.L_x_5:
[----:B------:R-:W-:Y:S02]  /*0d20*/  MOV R4, R7 ;  /* 0x0000000700047202 */ /* 0x000fe40000000f00 */
[----:B------:R-:W-:-:S05]  /*0d30*/  MOV R5, R8 ;  /* 0x0000000800057202 */ /* 0x000fca0000000f00 */
[----:B------:R0:W2:Y:S02]  /*0d40*/  LDG.E.64.CONSTANT R2, desc[UR12][R4.64] ;  /* 0x0000000c04027981 */ /* 0x0000a4000c1e9b00 */
[----:B0-----:R-:W-:Y:S02]  /*0d50*/  MOV R4, R9 ;  /* 0x0000000900047202 */ /* 0x001fe40000000f00 */
[----:B------:R-:W-:-:S05]  /*0d60*/  MOV R5, R10 ;  /* 0x0000000a00057202 */ /* 0x000fca0000000f00 */
[----:B------:R-:W3:Y:S01]  /*0d70*/  LDG.E.CONSTANT R6, desc[UR12][R4.64] ;  /* 0x0000000c04067981 */ /* 0x000ee2000c1e9900 */
[----:B--2---:R-:W-:-:S06]  /*0d80*/  IMAD.WIDE R2, R0, 0x4, R2 ;  /* 0x0000000400027825 */ /* 0x004fcc00078e0202 */
[----:B------:R-:W3:Y:S01]  /*0d90*/  LDG.E.CONSTANT R2, desc[UR12][R2.64] ;  /* 0x0000000c02027981 */ /* 0x000ee2000c1e9900 */
[----:B------:R-:W-:-:S04]  /*0da0*/  UIADD3 UR4, UPT, UPT, UR4, 0x1, URZ ;  /* 0x0000000104047890 */ /* 0x000fc8000fffe0ff */
[----:B------:R-:W-:Y:S01]  /*0db0*/  UISETP.NE.AND UP0, UPT, UR4, URZ, UPT ;  /* 0x000000ff0400728c */ /* 0x000fe2000bf05270 */
[----:B------:R-:W-:Y:S02]  /*0dc0*/  IADD3 R9, P0, PT, R9, 0x4, RZ ;  /* 0x0000000409097810 */ /* 0x000fe40007f1e0ff */
[----:B------:R-:W-:Y:S02]  /*0dd0*/  IADD3 R7, P1, PT, R7, 0x8, RZ ;  /* 0x0000000807077810 */ /* 0x000fe40007f3e0ff */
[----:B------:R-:W-:Y:S02]  /*0de0*/  IADD3.X R10, PT, PT, RZ, R10, RZ, P0, !PT ;  /* 0x0000000aff0a7210 */ /* 0x000fe400007fe4ff */
[----:B------:R-:W-:Y:S01]  /*0df0*/  IADD3.X R8, PT, PT, RZ, R8, RZ, P1, !PT ;  /* 0x00000008ff087210 */ /* 0x000fe20000ffe4ff */
[----:B---3--:R-:W-:Y:S01]  /*0e00*/  FFMA R21, R2, R6, R21 ;  /* 0x0000000602157223 */ /* 0x008fe20000000015 */
[----:B------:R-:W-:Y:S07]  /*0e10*/  BRA.U UP0, `(.L_x_5) ;  /* 0xfffffffd00c07547 */ /* 0x000fee000b83ffff */
.L_x_0:
[----:B------:R-:W-:Y:S01]  /*0e20*/  FSETP.GT.AND P0, PT, |R21|, 0.94999998807907104492, PT ;  /* 0x3f7333331500780b */ /* 0x000fe20003f04200 */
[----:B------:R-:W-:-:S12]  /*0e30*/  BSSY.RECONVERGENT B2, `(.L_x_6) ;  /* 0x0000025000027945 */ /* 0x000fd80003800200 */
[----:B------:R-:W-:Y:S05]  /*0e40*/  @!P0 BRA `(.L_x_7) ;  /* 0x00000000008c8947 */ /* 0x000fea0003800000 */
[----:B------:R-:W-:Y:S01]  /*0e50*/  HFMA2 R3, -RZ, RZ, 1.32421875, -19.25 ;  /* 0x3d4cccd0ff037431 */ /* 0x000fe200000001ff */
[----:B------:R-:W-:Y:S01]  /*0e60*/  MOV R4, 0x419ffffe ;  /* 0x419ffffe00047802 */ /* 0x000fe20000000f00 */
[C---:B------:R-:W-:Y:S01]  /*0e70*/  FADD R2, |R21|.reuse, -0.94999998807907104492 ;  /* 0xbf73333315027421 */ /* 0x040fe20000000200 */
[----:B------:R-:W-:Y:S01]  /*0e80*/  BSSY.RECONVERGENT B1, `(.L_x_8) ;  /* 0x000000b000017945 */ /* 0x000fe20003800200 */
[----:B------:R-:W-:Y:S02]  /*0e90*/  FSETP.GT.AND P2, PT, R21, RZ, PT ;  /* 0x000000ff1500720b */ /* 0x000fe40003f44000 */
[----:B------:R-:W0:Y:S01]  /*0ea0*/  FCHK P0, R2, 0.050000011920928955078 ;  /* 0x3d4cccd002007902 */ /* 0x000e220000000000 */
[----:B------:R-:W-:-:S04]  /*0eb0*/  FFMA R3, R4, -R3, 1 ;  /* 0x3f80000004037423 */ /* 0x000fc80000000803 */
[----:B------:R-:W-:-:S04]  /*0ec0*/  FFMA R3, R3, R4, 19.999996185302734375 ;  /* 0x419ffffe03037423 */ /* 0x000fc80000000004 */
[----:B------:R-:W-:-:S04]  /*0ed0*/  FFMA R4, R2, R3, RZ ;  /* 0x0000000302047223 */ /* 0x000fc800000000ff */
[----:B------:R-:W-:-:S04]  /*0ee0*/  FFMA R5, R4, -0.050000011920928955078, R2 ;  /* 0xbd4cccd004057823 */ /* 0x000fc80000000002 */
[----:B------:R-:W-:Y:S01]  /*0ef0*/  FFMA R3, R3, R5, R4 ;  /* 0x0000000503037223 */ /* 0x000fe20000000004 */
[----:B0-----:R-:W-:Y:S06]  /*0f00*/  @!P0 BRA `(.L_x_9) ;  /* 0x0000000000088947 */ /* 0x001fec0003800000 */
[----:B------:R-:W-:-:S07]  /*0f10*/  MOV R4, 0xf30 ;  /* 0x00000f3000047802 */ /* 0x000fce0000000f00 */
[----:B------:R-:W-:Y:S05]  /*0f20*/  CALL.REL.NOINC `($__internal_0_$__cuda_sm3x_div_rn_noftz_f32_slowpath) ;  /* 0x0000000000687944 */ /* 0x000fea0003c00000 */
.L_x_9:
[----:B------:R-:W-:Y:S05]  /*0f30*/  BSYNC.RECONVERGENT B1 ;  /* 0x0000000000017941 */ /* 0x000fea0003800200 */
.L_x_8:
[C---:B------:R-:W-:Y:S01]  /*0f40*/  FMUL R2, |R3|.reuse, 2.8853900432586669922 ;  /* 0x4038aa3b03027820 */ /* 0x040fe20000400200 */
[----:B------:R-:W-:Y:S01]  /*0f50*/  MOV R6, 0x3c80f082 ;  /* 0x3c80f08200067802 */ /* 0x000fe20000000f00 */
[C---:B------:R-:W-:Y:S01]  /*0f60*/  FMUL R7, R3.reuse, R3 ;  /* 0x0000000303077220 */ /* 0x040fe20000400000 */
[----:B------:R-:W-:Y:S01]  /*0f70*/  HFMA2 R5, -RZ, RZ, 1.875, 0 ;  /* 0x3f800000ff057431 */ /* 0x000fe200000001ff */
[----:B------:R-:W-:Y:S02]  /*0f80*/  FSETP.GE.AND P1, PT, |R3|, 0.60000002384185791016, PT ;  /* 0x3f19999a0300780b */ /* 0x000fe40003f26200 */
[----:B------:R-:W0:Y:S01]  /*0f90*/  MUFU.EX2 R2, R2 ;  /* 0x0000000200027308 */ /* 0x000e220000000800 */
[----:B------:R-:W-:Y:S01]  /*0fa0*/  FFMA R6, R7, R6, -0.052303962409496307373 ;  /* 0xbd563cae07067423 */ /* 0x000fe20000000006 */
[----:B------:R-:W-:-:S03]  /*0fb0*/  FSETP.GE.AND P0, PT, |R3|, 9.010913848876953125, PT ;  /* 0x41102cb40300780b */ /* 0x000fc60003f06200 */
[----:B------:R-:W-:Y:S01]  /*0fc0*/  FFMA R8, R7, R6, 0.1331529766321182251 ;  /* 0x3e08594107087423 */ /* 0x000fe20000000006 */
[----:B0-----:R-:W-:-:S03]  /*0fd0*/  FADD R4, R2, 1 ;  /* 0x3f80000002047421 */ /* 0x001fc60000000000 */
[----:B------:R-:W-:-:S04]  /*0fe0*/  FFMA R2, R7, R8, -0.33332768082618713379 ;  /* 0xbeaaa9ed07027423 */ /* 0x000fc80000000008 */
[----:B------:R-:W-:Y:S01]  /*0ff0*/  FFMA R2, R7, R2, RZ ;  /* 0x0000000207027223 */ /* 0x000fe200000000ff */
[----:B------:R-:W0:Y:S02]  /*1000*/  MUFU.RCP R4, R4 ;  /* 0x0000000400047308 */ /* 0x000e240000001000 */
[----:B0-----:R-:W-:-:S05]  /*1010*/  FFMA R5, R4, -2, R5 ;  /* 0xc000000004057823 */ /* 0x001fca0000000005 */
[----:B------:R-:W-:Y:S02]  /*1020*/  FSEL R6, R5, 1, !P0 ;  /* 0x3f80000005067808 */ /* 0x000fe40004000000 */
[----:B------:R-:W-:Y:S02]  /*1030*/  MOV R5, 0x3d4cccd0 ;  /* 0x3d4cccd000057802 */ /* 0x000fe40000000f00 */
[--C-:B------:R-:W-:Y:S01]  /*1040*/  LOP3.LUT R6, R6, 0x80000000, R3.reuse, 0xb8, !PT ;  /* 0x8000000006067812 */ /* 0x100fe200078eb803 */
[----:B------:R-:W-:-:S04]  /*1050*/  @!P1 FFMA R6, R2, R3, R3 ;  /* 0x0000000302069223 */ /* 0x000fc80000000003 */
[----:B------:R-:W-:-:S05]  /*1060*/  FFMA R6, R6, R5, 0.94999998807907104492 ;  /* 0x3f73333306067423 */ /* 0x000fca0000000005 */
[----:B------:R-:W-:-:S07]  /*1070*/  FSEL R21, R6, -R6, P2 ;  /* 0x8000000606157208 */ /* 0x000fce0001000000 */
.L_x_7:
[----:B------:R-:W-:Y:S05]  /*1080*/  BSYNC.RECONVERGENT B2 ;  /* 0x0000000000027941 */ /* 0x000fea0003800200 */
.L_x_6:
[----:B------:R-:W0:Y:S02]  /*1090*/  LDC.64 R2, c[0x0][0x388] ;  /* 0x0000e200ff027b82 */ /* 0x000e240000000a00 */
[----:B0-----:R-:W-:-:S05]  /*10a0*/  IMAD.WIDE R2, R0, 0x4, R2 ;  /* 0x0000000400027825 */ /* 0x001fca00078e0202 */
[----:B------:R-:W-:Y:S01]  /*10b0*/  STG.E desc[UR12][R2.64], R21 ;  /* 0x0000001502007986 */ /* 0x000fe2000c10190c */
[----:B------:R-:W-:Y:S05]  /*10c0*/  EXIT ;  /* 0x000000000000794d */ /* 0x000fea0003800000 */
        .weak           $__internal_0_$__cuda_sm3x_div_rn_noftz_f32_slowpath
        .type           $__internal_0_$__cuda_sm3x_div_rn_noftz_f32_slowpath,@function
        .size           $__internal_0_$__cuda_sm3x_div_rn_noftz_f32_slowpath,(.L_x_123 - $__internal_0_$__cuda_sm3x_div_rn_noftz_f32_slowpath)
$__internal_0_$__cuda_sm3x_div_rn_noftz_f32_slowpath:
[----:B------:R-:W-:Y:S01]  /*10d0*/  SHF.R.U32.HI R3, RZ, 0x17, R2 ;  /* 0x00000017ff037819 */ /* 0x000fe20000011602 */
[----:B------:R-:W-:Y:S04]  /*10e0*/  BSSY.RECONVERGENT B0, `(.L_x_10) ;  /* 0x000005c000007945 */ /* 0x000fe80003800200 */
[----:B------:R-:W-:Y:S01]  /*10f0*/  BSSY.RELIABLE B3, `(.L_x_11) ;  /* 0x000001a000037945 */ /* 0x000fe20003800100 */
[----:B------:R-:W-:Y:S02]  /*1100*/  LOP3.LUT R8, R3, 0xff, RZ, 0xc0, !PT ;  /* 0x000000ff03087812 */ /* 0x000fe400078ec0ff */
[----:B------:R-:W-:Y:S02]  /*1110*/  MOV R3, R2 ;  /* 0x0000000200037202 */ /* 0x000fe40000000f00 */
[----:B------:R-:W-:-:S04]  /*1120*/  IADD3 R7, PT, PT, R8, -0x1, RZ ;  /* 0xffffffff08077810 */ /* 0x000fc80007ffe0ff */
[----:B------:R-:W-:-:S13]  /*1130*/  ISETP.GT.U32.OR P0, PT, R7, 0xfd, !PT ;  /* 0x000000fd0700780c */ /* 0x000fda0007f04470 */
[----:B------:R-:W-:Y:S01]  /*1140*/  @!P0 MOV R5, RZ ;  /* 0x000000ff00058202 */ /* 0x000fe20000000f00 */
[----:B------:R-:W-:Y:S06]  /*1150*/  @!P0 BRA `(.L_x_12) ;  /* 0x00000000004c8947 */ /* 0x000fec0003800000 */
[----:B------:R-:W-:-:S13]  /*1160*/  FSETP.GTU.FTZ.AND P0, PT, |R2|, +INF , PT ;  /* 0x7f8000000200780b */ /* 0x000fda0003f1c200 */
[----:B------:R-:W-:Y:S05]  /*1170*/  @P0 BREAK.RELIABLE B3 ;  /* 0x0000000000030942 */ /* 0x000fea0003800100 */
[----:B------:R-:W-:Y:S05]  /*1180*/  @P0 BRA `(.L_x_13) ;  /* 0x0000000400400947 */ /* 0x000fea0003800000 */
[----:B------:R-:W-:-:S05]  /*1190*/  HFMA2 R6, -RZ, RZ, 1.32421875, -19.25 ;  /* 0x3d4cccd0ff067431 */ /* 0x000fca00000001ff */
[----:B------:R-:W-:-:S13]  /*11a0*/  LOP3.LUT P0, RZ, R6, 0x7fffffff, R3, 0xc8, !PT ;  /* 0x7fffffff06ff7812 */ /* 0x000fda000780c803 */
[----:B------:R-:W-:Y:S05]  /*11b0*/  @!P0 BREAK.RELIABLE B3 ;  /* 0x0000000000038942 */ /* 0x000fea0003800100 */
[----:B------:R-:W-:Y:S05]  /*11c0*/  @!P0 BRA `(.L_x_14) ;  /* 0x0000000400288947 */ /* 0x000fea0003800000 */
[----:B------:R-:W-:-:S13]  /*11d0*/  LOP3.LUT P0, RZ, R3, 0x7fffffff, RZ, 0xc0, !PT ;  /* 0x7fffffff03ff7812 */ /* 0x000fda000780c0ff */
[----:B------:R-:W-:Y:S05]  /*11e0*/  @!P0 BREAK.RELIABLE B3 ;  /* 0x0000000000038942 */ /* 0x000fea0003800100 */
[----:B------:R-:W-:Y:S05]  /*11f0*/  @!P0 BRA `(.L_x_15) ;  /* 0x0000000400148947 */ /* 0x000fea0003800000 */
[----:B------:R-:W-:Y:S02]  /*1200*/  FSETP.NEU.FTZ.AND P1, PT, |R2|, +INF , PT ;  /* 0x7f8000000200780b */ /* 0x000fe40003f3d200 */
[----:B------:R-:W-:-:S04]  /*1210*/  LOP3.LUT P0, RZ, R6, 0x7fffffff, RZ, 0xc0, !PT ;  /* 0x7fffffff06ff7812 */ /* 0x000fc8000780c0ff */
[----:B------:R-:W-:-:S13]  /*1220*/  PLOP3.LUT P0, PT, P1, P0, PT, 0x2f, 0xf2 ;  /* 0x0000000000f2781c */ /* 0x000fda0000f00577 */
[----:B------:R-:W-:Y:S05]  /*1230*/  @P0 BREAK.RELIABLE B3 ;  /* 0x0000000000030942 */ /* 0x000fea0003800100 */
[----:B------:R-:W-:Y:S05]  /*1240*/  @P0 BRA `(.L_x_16) ;  /* 0x0000000000f40947 */ /* 0x000fea0003800000 */
[----:B------:R-:W-:-:S13]  /*1250*/  ISETP.GE.AND P0, PT, R7, RZ, PT ;  /* 0x000000ff0700720c */ /* 0x000fda0003f06270 */
[----:B------:R-:W-:Y:S01]  /*1260*/  @P0 MOV R5, RZ ;  /* 0x000000ff00050202 */ /* 0x000fe20000000f00 */
[----:B------:R-:W-:Y:S01]  /*1270*/  @!P0 FFMA R3, R2, 1.84467440737095516160e+19, RZ ;  /* 0x5f80000002038823 */ /* 0x000fe200000000ff */
[----:B------:R-:W-:-:S07]  /*1280*/  @!P0 MOV R5, 0xffffffc0 ;  /* 0xffffffc000058802 */ /* 0x000fce0000000f00 */
.L_x_12:
[----:B------:R-:W-:Y:S05]  /*1290*/  BSYNC.RELIABLE B3 ;  /* 0x0000000000037941 */ /* 0x000fea0003800100 */
.L_x_11:
[----:B------:R-:W-:Y:S01]  /*12a0*/  UMOV UR4, 0x3d4cccd0 ;  /* 0x3d4cccd000047882 */ /* 0x000fe20000000000 */
[----:B------:R-:W-:Y:S01]  /*12b0*/  IADD3 R6, PT, PT, R8, -0x7f, RZ ;  /* 0xffffff8108067810 */ /* 0x000fe20007ffe0ff */
[----:B------:R-:W-:Y:S01]  /*12c0*/  UIADD3 UR4, UPT, UPT, UR4, 0x2800000, URZ ;  /* 0x0280000004047890 */ /* 0x000fe2000fffe0ff */
[----:B------:R-:W-:Y:S02]  /*12d0*/  BSSY.RECONVERGENT B3, `(.L_x_17) ;  /* 0x0000033000037945 */ /* 0x000fe40003800200 */
[----:B------:R-:W-:Y:S01]  /*12e0*/  IADD3 R5, PT, PT, R5, 0x5, R6 ;  /* 0x0000000505057810 */ /* 0x000fe20007ffe006 */
[----:B------:R-:W-:Y:S02]  /*12f0*/  IMAD R2, R6, -0x800000, R3 ;  /* 0xff80000006027824 */ /* 0x000fe400078e0203 */
[----:B------:R-:W-:-:S03]  /*1300*/  FADD.FTZ R9, -RZ, -UR4 ;  /* 0x80000004ff097e21 */ /* 0x000fc60008010100 */
[----:B------:R-:W0:Y:S02]  /*1310*/  MUFU.RCP R7, UR4 ;  /* 0x0000000400077d08 */ /* 0x000e240008001000 */
[----:B0-----:R-:W-:-:S04]  /*1320*/  FFMA R8, R7, R9, 1 ;  /* 0x3f80000007087423 */ /* 0x001fc80000000009 */
[----:B------:R-:W-:-:S04]  /*1330*/  FFMA R7, R7, R8, R7 ;  /* 0x0000000807077223 */ /* 0x000fc80000000007 */
[----:B------:R-:W-:-:S04]  /*1340*/  FFMA R8, R2, R7, RZ ;  /* 0x0000000702087223 */ /* 0x000fc800000000ff */
[----:B------:R-:W-:-:S04]  /*1350*/  FFMA R3, R9, R8, R2 ;  /* 0x0000000809037223 */ /* 0x000fc80000000002 */
[----:B------:R-:W-:-:S04]  /*1360*/  FFMA R8, R7, R3, R8 ;  /* 0x0000000307087223 */ /* 0x000fc80000000008 */
[----:B------:R-:W-:-:S04]  /*1370*/  FFMA R9, R9, R8, R2 ;  /* 0x0000000809097223 */ /* 0x000fc80000000002 */
[----:B------:R-:W-:-:S05]  /*1380*/  FFMA R3, R7, R9, R8 ;  /* 0x0000000907037223 */ /* 0x000fca0000000008 */
[----:B------:R-:W-:-:S04]  /*1390*/  SHF.R.U32.HI R2, RZ, 0x17, R3 ;  /* 0x00000017ff027819 */ /* 0x000fc80000011603 */
[----:B------:R-:W-:-:S04]  /*13a0*/  LOP3.LUT R2, R2, 0xff, RZ, 0xc0, !PT ;  /* 0x000000ff02027812 */ /* 0x000fc800078ec0ff */
[----:B------:R-:W-:-:S04]  /*13b0*/  IADD3 R10, PT, PT, R2, R5, RZ ;  /* 0x00000005020a7210 */ /* 0x000fc80007ffe0ff */
[----:B------:R-:W-:-:S04]  /*13c0*/  IADD3 R2, PT, PT, R10, -0x1, RZ ;  /* 0xffffffff0a027810 */ /* 0x000fc80007ffe0ff */
[----:B------:R-:W-:-:S13]  /*13d0*/  ISETP.GE.U32.AND P0, PT, R2, 0xfe, PT ;  /* 0x000000fe0200780c */ /* 0x000fda0003f06070 */
[----:B------:R-:W-:Y:S05]  /*13e0*/  @!P0 BRA `(.L_x_18) ;  /* 0x0000000000808947 */ /* 0x000fea0003800000 */
[----:B------:R-:W-:-:S13]  /*13f0*/  ISETP.GT.AND P0, PT, R10, 0xfe, PT ;  /* 0x000000fe0a00780c */ /* 0x000fda0003f04270 */
[----:B------:R-:W-:Y:S05]  /*1400*/  @P0 BRA `(.L_x_19) ;  /* 0x00000000006c0947 */ /* 0x000fea0003800000 */
[----:B------:R-:W-:-:S13]  /*1410*/  ISETP.GE.AND P0, PT, R10, 0x1, PT ;  /* 0x000000010a00780c */ /* 0x000fda0003f06270 */
[----:B------:R-:W-:Y:S05]  /*1420*/  @P0 BRA `(.L_x_20) ;  /* 0x0000000000740947 */ /* 0x000fea0003800000 */
[----:B------:R-:W-:Y:S02]  /*1430*/  ISETP.GE.AND P0, PT, R10, -0x18, PT ;  /* 0xffffffe80a00780c */ /* 0x000fe40003f06270 */
[----:B------:R-:W-:-:S11]  /*1440*/  LOP3.LUT R3, R3, 0x80000000, RZ, 0xc0, !PT ;  /* 0x8000000003037812 */ /* 0x000fd600078ec0ff */
[----:B------:R-:W-:Y:S05]  /*1450*/  @!P0 BRA `(.L_x_20) ;  /* 0x0000000000688947 */ /* 0x000fea0003800000 */
[CCC-:B------:R-:W-:Y:S01]  /*1460*/  FFMA.RZ R2, R7.reuse, R9.reuse, R8.reuse ;  /* 0x0000000907027223 */ /* 0x1c0fe2000000c008 */
[C---:B------:R-:W-:Y:S02]  /*1470*/  IADD3 R6, PT, PT, R10.reuse, 0x20, RZ ;  /* 0x000000200a067810 */ /* 0x040fe40007ffe0ff */
[----:B------:R-:W-:Y:S02]  /*1480*/  ISETP.NE.AND P3, PT, R10, RZ, PT ;  /* 0x000000ff0a00720c */ /* 0x000fe40003f65270 */
[----:B------:R-:W-:Y:S01]  /*1490*/  LOP3.LUT R5, R2, 0x7fffff, RZ, 0xc0, !PT ;  /* 0x007fffff02057812 */ /* 0x000fe200078ec0ff */
[CCC-:B------:R-:W-:Y:S01]  /*14a0*/  FFMA.RP R2, R7.reuse, R9.reuse, R8.reuse ;  /* 0x0000000907027223 */ /* 0x1c0fe20000008008 */
[----:B------:R-:W-:Y:S01]  /*14b0*/  FFMA.RM R7, R7, R9, R8 ;  /* 0x0000000907077223 */ /* 0x000fe20000004008 */
[----:B------:R-:W-:Y:S02]  /*14c0*/  ISETP.NE.AND P1, PT, R10, RZ, PT ;  /* 0x000000ff0a00720c */ /* 0x000fe40003f25270 */
[----:B------:R-:W-:-:S02]  /*14d0*/  LOP3.LUT R5, R5, 0x800000, RZ, 0xfc, !PT ;  /* 0x0080000005057812 */ /* 0x000fc400078efcff */
[----:B------:R-:W-:Y:S02]  /*14e0*/  IADD3 R8, PT, PT, -R10, RZ, RZ ;  /* 0x000000ff0a087210 */ /* 0x000fe40007ffe1ff */
[----:B------:R-:W-:Y:S02]  /*14f0*/  SHF.L.U32 R6, R5, R6, RZ ;  /* 0x0000000605067219 */ /* 0x000fe400000006ff */
[----:B------:R-:W-:Y:S02]  /*1500*/  FSETP.NEU.FTZ.AND P0, PT, R2, R7, PT ;  /* 0x000000070200720b */ /* 0x000fe40003f1d000 */
[----:B------:R-:W-:Y:S02]  /*1510*/  SEL R2, R8, RZ, P3 ;  /* 0x000000ff08027207 */ /* 0x000fe40001800000 */
[----:B------:R-:W-:Y:S02]  /*1520*/  ISETP.NE.AND P1, PT, R6, RZ, P1 ;  /* 0x000000ff0600720c */ /* 0x000fe40000f25270 */
[----:B------:R-:W-:-:S02]  /*1530*/  SHF.R.U32.HI R2, RZ, R2, R5 ;  /* 0x00000002ff027219 */ /* 0x000fc40000011605 */
[----:B------:R-:W-:Y:S02]  /*1540*/  PLOP3.LUT P0, PT, P0, P1, PT, 0xf8, 0x8f ;  /* 0x00000000008f781c */ /* 0x000fe40000703f70 */
[----:B------:R-:W-:Y:S02]  /*1550*/  SHF.R.U32.HI R6, RZ, 0x1, R2 ;  /* 0x00000001ff067819 */ /* 0x000fe40000011602 */
[----:B------:R-:W-:-:S04]  /*1560*/  SEL R5, RZ, 0x1, !P0 ;  /* 0x00000001ff057807 */ /* 0x000fc80004000000 */
[----:B------:R-:W-:-:S04]  /*1570*/  LOP3.LUT R5, R5, 0x1, R6, 0xf8, !PT ;  /* 0x0000000105057812 */ /* 0x000fc800078ef806 */
[----:B------:R-:W-:-:S04]  /*1580*/  LOP3.LUT R5, R5, R2, RZ, 0xc0, !PT ;  /* 0x0000000205057212 */ /* 0x000fc800078ec0ff */
[----:B------:R-:W-:-:S04]  /*1590*/  IADD3 R6, PT, PT, R6, R5, RZ ;  /* 0x0000000506067210 */ /* 0x000fc80007ffe0ff */
[----:B------:R-:W-:Y:S01]  /*15a0*/  LOP3.LUT R3, R6, R3, RZ, 0xfc, !PT ;  /* 0x0000000306037212 */ /* 0x000fe200078efcff */
[----:B------:R-:W-:Y:S06]  /*15b0*/  BRA `(.L_x_20) ;  /* 0x0000000000107947 */ /* 0x000fec0003800000 */
.L_x_19:
[----:B------:R-:W-:-:S04]  /*15c0*/  LOP3.LUT R3, R3, 0x80000000, RZ, 0xc0, !PT ;  /* 0x8000000003037812 */ /* 0x000fc800078ec0ff */
[----:B------:R-:W-:Y:S01]  /*15d0*/  LOP3.LUT R3, R3, 0x7f800000, RZ, 0xfc, !PT ;  /* 0x7f80000003037812 */ /* 0x000fe200078efcff */
[----:B------:R-:W-:Y:S06]  /*15e0*/  BRA `(.L_x_20) ;  /* 0x0000000000047947 */ /* 0x000fec0003800000 */
.L_x_18:
[----:B------:R-:W-:-:S07]  /*15f0*/  LEA R3, R5, R3, 0x17 ;  /* 0x0000000305037211 */ /* 0x000fce00078eb8ff */
.L_x_20:
[----:B------:R-:W-:Y:S05]  /*1600*/  BSYNC.RECONVERGENT B3 ;  /* 0x0000000000037941 */ /* 0x000fea0003800200 */
.L_x_17:
[----:B------:R-:W-:Y:S05]  /*1610*/  BRA `(.L_x_21) ;  /* 0x0000000000207947 */ /* 0x000fea0003800000 */
.L_x_16:
[----:B------:R-:W-:-:S04]  /*1620*/  LOP3.LUT R3, R6, 0x80000000, R3, 0x48, !PT ;  /* 0x8000000006037812 */ /* 0x000fc800078e4803 */
[----:B------:R-:W-:Y:S01]  /*1630*/  LOP3.LUT R3, R3, 0x7f800000, RZ, 0xfc, !PT ;  /* 0x7f80000003037812 */ /* 0x000fe200078efcff */
[----:B------:R-:W-:Y:S06]  /*1640*/  BRA `(.L_x_21) ;  /* 0x0000000000147947 */ /* 0x000fec0003800000 */
.L_x_15:
[----:B------:R-:W-:Y:S01]  /*1650*/  LOP3.LUT R3, R6, 0x80000000, R3, 0x48, !PT ;  /* 0x8000000006037812 */ /* 0x000fe200078e4803 */
[----:B------:R-:W-:Y:S06]  /*1660*/  BRA `(.L_x_21) ;  /* 0x00000000000c7947 */ /* 0x000fec0003800000 */
.L_x_14:
[----:B------:R-:W0:Y:S01]  /*1670*/  MUFU.RSQ R3, -QNAN ;  /* 0xffc0000000037908 */ /* 0x000e220000001400 */
[----:B------:R-:W-:Y:S05]  /*1680*/  BRA `(.L_x_21) ;  /* 0x0000000000047947 */ /* 0x000fea0003800000 */
.L_x_13:
[----:B------:R-:W-:-:S07]  /*1690*/  FADD.FTZ R3, R2, 0.050000011920928955078 ;  /* 0x3d4cccd002037421 */ /* 0x000fce0000010000 */
.L_x_21:
[----:B------:R-:W-:Y:S05]  /*16a0*/  BSYNC.RECONVERGENT B0 ;  /* 0x0000000000007941 */ /* 0x000fea0003800200 */
.L_x_10:
[----:B------:R-:W-:-:S04]  /*16b0*/  HFMA2 R5, -RZ, RZ, 0, 0 ;  /* 0x00000000ff057431 */ /* 0x000fc800000001ff */
[----:B0-----:R-:W-:Y:S05]  /*16c0*/  RET.REL.NODEC R4 `(_ZN15audio_processor4cuda16mix_audio_kernelEPPKfPfS2_ii) ;  /* 0xffffffe8044c7950 */ /* 0x001fea0003c3ffff */
.L_x_22:
[----:B------:R-:W-:-:S00]  /*16d0*/  BRA `(.L_x_22) ;  /* 0xfffffffc00fc7947 */ /* 0x000fc0000383ffff */
[----:B------:R-:W-:-:S00]  /*16e0*/  NOP ;  /* 0x0000000000007918 */ /* 0x000fc00000000000 */
        /* <DEDUP_REMOVED lines=9> */
.L_x_123:


//--------------------- .text._ZN15audio_processor4cuda20biquad_filter_kernelEPKfPfiS2_iS3_ --------------------------
	.section	.text._ZN15audio_processor4cuda20biquad_filter_kernelEPKfPfiS2_iS3_,"ax",@progbits
	.align	128
        .global         _ZN15audio_processor4cuda20biquad_filter_kernelEPKfPfiS2_iS3_
        .type           _ZN15audio_processor4cuda20biquad_filter_kernelEPKfPfiS2_iS3_,@function
        .size           _ZN15audio_processor4cuda20biquad_filter_kernelEPKfPfiS2_iS3_,(.L_x_128 - _ZN15audio_processor4cuda20biquad_filter_kernelEPKfPfiS2_iS3_)
        .other          _ZN15audio_processor4cuda20biquad_filter_kernelEPKfPfiS2_iS3_,@"STO_CUDA_ENTRY STV_DEFAULT"
_ZN15audio_processor4cuda20biquad_filter_kernelEPKfPfiS2_iS3_:
.text._ZN15audio_processor4cuda20biquad_filter_kernelEPKfPfiS2_iS3_:
[----:B------:R-:W-:Y:S01]  /*0000*/  LDC R1, c[0x0][0x37c] ;  /* 0x0000df00ff017b82 */ /* 0x000fe20000000800 */
[----:B------:R-:W0:Y:S01]  /*0010*/  S2R R0, SR_TID.X ;  /* 0x0000000000007919 */ /* 0x000e220000002100 */
[----:B------:R-:W1:Y:S06]  /*0020*/  LDCU UR4, c[0x0][0x3a0] ;  /* 0x00007400ff0477ac */ /* 0x000e6c0008000800 */
[----:B------:R-:W2:Y:S01]  /*0030*/  S2UR UR5, SR_CgaCtaId ;  /* 0x00000000000579c3 */ /* 0x000ea20000008800 */
[----:B------:R-:W-:Y:S01]  /*0040*/  BSSY.RECONVERGENT B0, `(.L_x_23) ;  /* 0x000002a000007945 */ /* 0x000fe20003800200 */
[----:B------:R-:W3:Y:S01]  /*0050*/  LDCU UR9, c[0x0][0x390] ;  /* 0x00007200ff0977ac */ /* 0x000ee20008000800 */
[----:B------:R-:W4:Y:S05]  /*0060*/  LDCU.64 UR6, c[0x0][0x358] ;  /* 0x00006b00ff0677ac */ /* 0x000f2a0008000a00 */
[----:B------:R-:W3:Y:S08]  /*0070*/  LDC R9, c[0x0][0x360] ;  /* 0x0000d800ff097b82 */ /* 0x000ef00000000800 */
[----:B------:R-:W3:Y:S01]  /*0080*/  S2UR UR8, SR_CTAID.X ;  /* 0x00000000000879c3 */ /* 0x000ee20000002500 */
[----:B-1----:R-:W-:Y:S01]  /*0090*/  MOV R5, UR4 ;  /* 0x0000000400057c02 */ /* 0x002fe20008000f00 */
[----:B------:R-:W-:-:S03]  /*00a0*/  UMOV UR4, 0x400 ;  /* 0x0000040000047882 */ /* 0x000fc60000000000 */
[----:B------:R-:W-:Y:S01]  /*00b0*/  SHF.L.U32 R7, R5, 0x1, RZ ;  /* 0x0000000105077819 */ /* 0x000fe200000006ff */
[----:B--2---:R-:W-:-:S03]  /*00c0*/  ULEA UR4, UR5, UR4, 0x18 ;  /* 0x0000000405047291 */ /* 0x004fc6000f8ec0ff */
[----:B0-----:R-:W-:-:S03]  /*00d0*/  ISETP.GE.U32.AND P0, PT, R0, R7, PT ;  /* 0x000000070000720c */ /* 0x001fc60003f06070 */
[----:B------:R-:W-:-:S10]  /*00e0*/  LEA R4, R5, UR4, 0x2 ;  /* 0x0000000405047c11 */ /* 0x000fd4000f8e10ff */
[----:B----4-:R-:W-:Y:S05]  /*00f0*/  @P0 BRA `(.L_x_24) ;  /* 0x0000000000780947 */ /* 0x010fea0003800000 */
[----:B------:R-:W0:Y:S01]  /*0100*/  I2F.U32.RP R6, R5 ;  /* 0x0000000500067306 */ /* 0x000e220000209000 */
[----:B------:R-:W-:-:S07]  /*0110*/  ISETP.NE.U32.AND P2, PT, R5, RZ, PT ;  /* 0x000000ff0500720c */ /* 0x000fce0003f45070 */
[----:B0-----:R-:W0:Y:S02]  /*0120*/  MUFU.RCP R6, R6 ;  /* 0x0000000600067308 */ /* 0x001e240000001000 */
[----:B0-----:R-:W-:-:S06]  /*0130*/  IADD3 R2, PT, PT, R6, 0xffffffe, RZ ;  /* 0x0ffffffe06027810 */ /* 0x001fcc0007ffe0ff */
[----:B------:R0:W1:Y:S02]  /*0140*/  F2I.FTZ.U32.TRUNC.NTZ R3, R2 ;  /* 0x0000000200037305 */ /* 0x000064000021f000 */
[----:B0-----:R-:W-:Y:S01]  /*0150*/  HFMA2 R2, -RZ, RZ, 0, 0 ;  /* 0x00000000ff027431 */ /* 0x001fe200000001ff */
[----:B-1----:R-:W-:-:S05]  /*0160*/  IADD3 R8, PT, PT, RZ, -R3, RZ ;  /* 0x80000003ff087210 */ /* 0x002fca0007ffe0ff */
[----:B------:R-:W-:-:S04]  /*0170*/  IMAD R11, R8, R5, RZ ;  /* 0x00000005080b7224 */ /* 0x000fc800078e02ff */
[----:B------:R-:W-:-:S06]  /*0180*/  IMAD.HI.U32 R3, R3, R11, R2 ;  /* 0x0000000b03037227 */ /* 0x000fcc00078e0002 */
[----:B------:R-:W-:Y:S02]  /*0190*/  IMAD.HI.U32 R8, R3, R0, RZ ;  /* 0x0000000003087227 */ /* 0x000fe400078e00ff */
[----:B------:R-:W0:Y:S03]  /*01a0*/  LDC.64 R2, c[0x0][0x3a8] ;  /* 0x0000ea00ff027b82 */ /* 0x000e260000000a00 */
[----:B------:R-:W-:-:S05]  /*01b0*/  IADD3 R10, PT, PT, -R8, RZ, RZ ;  /* 0x000000ff080a7210 */ /* 0x000fca0007ffe1ff */
[----:B------:R-:W-:-:S05]  /*01c0*/  IMAD R10, R5, R10, R0 ;  /* 0x0000000a050a7224 */ /* 0x000fca00078e0200 */
[----:B------:R-:W-:-:S13]  /*01d0*/  ISETP.GE.U32.AND P0, PT, R10, R5, PT ;  /* 0x000000050a00720c */ /* 0x000fda0003f06070 */
[-C--:B------:R-:W-:Y:S02]  /*01e0*/  @P0 IADD3 R10, PT, PT, R10, -R5.reuse, RZ ;  /* 0x800000050a0a0210 */ /* 0x080fe40007ffe0ff */
[----:B------:R-:W-:Y:S02]  /*01f0*/  @P0 IADD3 R8, PT, PT, R8, 0x1, RZ ;  /* 0x0000000108080810 */ /* 0x000fe40007ffe0ff */
[----:B------:R-:W-:-:S13]  /*0200*/  ISETP.GE.U32.AND P1, PT, R10, R5, PT ;  /* 0x000000050a00720c */ /* 0x000fda0003f26070 */
[----:B------:R-:W-:Y:S02]  /*0210*/  @P1 IADD3 R8, PT, PT, R8, 0x1, RZ ;  /* 0x0000000108081810 */ /* 0x000fe40007ffe0ff */
[----:B------:R-:W-:-:S04]  /*0220*/  @!P2 LOP3.LUT R8, RZ, R5, RZ, 0x33, !PT ;  /* 0x00000005ff08a212 */ /* 0x000fc800078e33ff */
[----:B------:R-:W-:-:S05]  /*0230*/  IADD3 R6, PT, PT, -R8, RZ, RZ ;  /* 0x000000ff08067210 */ /* 0x000fca0007ffe1ff */
[----:B------:R-:W-:-:S04]  /*0240*/  IMAD R6, R5, R6, R0 ;  /* 0x0000000605067224 */ /* 0x000fc800078e0200 */
[----:B---3--:R-:W-:-:S05]  /*0250*/  IMAD R11, R5, UR8, R6 ;  /* 0x00000008050b7c24 */ /* 0x008fca000f8e0206 */
[----:B------:R-:W-:-:S05]  /*0260*/  LEA R11, R11, R8, 0x1 ;  /* 0x000000080b0b7211 */ /* 0x000fca00078e08ff */
[----:B0-----:R-:W-:-:S06]  /*0270*/  IMAD.WIDE R2, R11, 0x4, R2 ;  /* 0x000000040b027825 */ /* 0x001fcc00078e0202 */
[----:B------:R-:W2:Y:S01]  /*0280*/  LDG.E R2, desc[UR6][R2.64] ;  /* 0x0000000602027981 */ /* 0x000ea2000c1e1900 */
[----:B------:R-:W-:-:S13]  /*0290*/  ISETP.GE.U32.AND P0, PT, R0, R5, PT ;  /* 0x000000050000720c */ /* 0x000fda0003f06070 */
[C---:B------:R-:W-:Y:S02]  /*02a0*/  @!P0 LEA R11, R6.reuse, UR4, 0x2 ;  /* 0x00000004060b8c11 */ /* 0x040fe4000f8e10ff */
[----:B------:R-:W-:-:S03]  /*02b0*/  @P0 LEA R13, R6, R4, 0x2 ;  /* 0x00000004060d0211 */ /* 0x000fc600078e10ff */
[----:B--2---:R0:W-:Y:S04]  /*02c0*/  @!P0 STS [R11], R2 ;  /* 0x000000020b008388 */ /* 0x0041e80000000800 */
[----:B------:R0:W-:Y:S02]  /*02d0*/  @P0 STS [R13], R2 ;  /* 0x000000020d000388 */ /* 0x0001e40000000800 */
.L_x_24:
[----:B---3--:R-:W-:Y:S05]  /*02e0*/  BSYNC.RECONVERGENT B0 ;  /* 0x0000000000007941 */ /* 0x008fea0003800200 */
.L_x_23:
[----:B------:R-:W-:Y:S01]  /*02f0*/  IMAD R6, R9, UR8, R0 ;  /* 0x0000000809067c24 */ /* 0x000fe2000f8e0200 */
[----:B------:R-:W-:Y:S04]  /*0300*/  BAR.SYNC.DEFER_BLOCKING 0x0 ;  /* 0x0000000000007b1d */ /* 0x000fe80000010000 */
[----:B------:R-:W-:Y:S02]  /*0310*/  ISETP.GE.AND P0, PT, R6, UR9, PT ;  /* 0x0000000906007c0c */ /* 0x000fe4000bf06270 */
[----:B------:R-:W-:Y:S11]  /*0320*/  BSSY.RECONVERGENT B0, `(.L_x_25) ;  /* 0x00000b7000007945 */ /* 0x000ff60003800200 */
[----:B------:R-:W-:Y:S05]  /*0330*/  @P0 BRA `(.L_x_26) ;  /* 0x0000000800d40947 */ /* 0x000fea0003800000 */
[----:B------:R-:W1:Y:S01]  /*0340*/  LDCU UR4, c[0x0][0x370] ;  /* 0x00006e00ff0477ac */ /* 0x000e620008000800 */
[----:B0-----:R-:W0:Y:S01]  /*0350*/  LDC.64 R12, c[0x0][0x380] ;  /* 0x0000e000ff0c7b82 */ /* 0x001e220000000a00 */
[----:B------:R-:W-:-:S07]  /*0360*/  ISETP.GT.AND P0, PT, R5, RZ, PT ;  /* 0x000000ff0500720c */ /* 0x000fce0003f04270 */
[----:B------:R-:W2:Y:S01]  /*0370*/  LDC.64 R14, c[0x0][0x388] ;  /* 0x0000e200ff0e7b82 */ /* 0x000ea20000000a00 */
[----:B-1----:R-:W-:-:S05]  /*0380*/  IMAD R9, R9, UR4, RZ ;  /* 0x0000000409097c24 */ /* 0x002fca000f8e02ff */
[----:B------:R-:W-:Y:S05]  /*0390*/  @P0 BRA `(.L_x_27) ;  /* 0x0000000000200947 */ /* 0x000fea0003800000 */
.L_x_28:
[----:B01----:R-:W-:-:S06]  /*03a0*/  IMAD.WIDE R2, R6, 0x4, R12 ;  /* 0x0000000406027825 */ /* 0x003fcc00078e020c */
[----:B------:R-:W3:Y:S01]  /*03b0*/  LDG.E.CONSTANT R3, desc[UR6][R2.64] ;  /* 0x0000000602037981 */ /* 0x000ee2000c1e9900 */
[----:B--2---:R-:W-:Y:S01]  /*03c0*/  IMAD.WIDE R10, R6, 0x4, R14 ;  /* 0x00000004060a7825 */ /* 0x004fe200078e020e */
[----:B------:R-:W-:-:S04]  /*03d0*/  IADD3 R6, PT, PT, R9, R6, RZ ;  /* 0x0000000609067210 */ /* 0x000fc80007ffe0ff */
[----:B------:R-:W-:Y:S01]  /*03e0*/  ISETP.GE.AND P0, PT, R6, UR9, PT ;  /* 0x0000000906007c0c */ /* 0x000fe2000bf06270 */
[----:B---3--:R1:W-:-:S12]  /*03f0*/  STG.E desc[UR6][R10.64], R3 ;  /* 0x000000030a007986 */ /* 0x0083d8000c101906 */
[----:B------:R-:W-:Y:S05]  /*0400*/  @!P0 BRA `(.L_x_28) ;  /* 0xfffffffc00e48947 */ /* 0x000fea000383ffff */
[----:B------:R-:W-:Y:S05]  /*0410*/  BRA `(.L_x_26) ;  /* 0x00000008009c7947 */ /* 0x000fea0003800000 */
.L_x_27:
[----:B------:R-:W1:Y:S02]  /*0420*/  LDC.64 R10, c[0x0][0x398] ;  /* 0x0000e600ff0a7b82 */ /* 0x000e640000000a00 */
[----:B-1----:R-:W-:Y:S02]  /*0430*/  IADD3 R8, P0, PT, R10, 0x28, RZ ;  /* 0x000000280a087810 */ /* 0x002fe40007f1e0ff */
[----:B------:R-:W-:Y:S02]  /*0440*/  LOP3.LUT R10, R5, 0x7ffffffc, RZ, 0xc0, !PT ;  /* 0x7ffffffc050a7812 */ /* 0x000fe400078ec0ff */
[----:B------:R-:W-:Y:S02]  /*0450*/  IADD3.X R11, PT, PT, RZ, R11, RZ, P0, !PT ;  /* 0x0000000bff0b7210 */ /* 0x000fe400007fe4ff */
[----:B------:R-:W-:-:S07]  /*0460*/  IADD3 R10, PT, PT, -R10, RZ, RZ ;  /* 0x000000ff0a0a7210 */ /* 0x000fce0007ffe1ff */
.L_x_33:
[----:B-1----:R-:W1:Y:S01]  /*0470*/  LDC.64 R2, c[0x0][0x380] ;  /* 0x0000e000ff027b82 */ /* 0x002e620000000a00 */
[----:B---3--:R-:W3:Y:S01]  /*0480*/  LDCU UR4, c[0x0][0x3a0] ;  /* 0x00007400ff0477ac */ /* 0x008ee20008000800 */
[----:B-1----:R-:W-:-:S05]  /*0490*/  IMAD.WIDE R2, R6, 0x4, R2 ;  /* 0x0000000406027825 */ /* 0x002fca00078e0202 */
[----:B0-----:R0:W5:Y:S01]  /*04a0*/  LDG.E.CONSTANT R12, desc[UR6][R2.64] ;  /* 0x00000006020c7981 */ /* 0x001162000c1e9900 */
[----:B---3--:R-:W-:Y:S02]  /*04b0*/  MOV R5, UR4 ;  /* 0x0000000400057c02 */ /* 0x008fe40008000f00 */
[----:B------:R-:W-:Y:S02]  /*04c0*/  MOV R13, RZ ;  /* 0x000000ff000d7202 */ /* 0x000fe40000000f00 */
[----:B------:R-:W-:-:S13]  /*04d0*/  ISETP.GE.U32.AND P0, PT, R5, 0x4, PT ;  /* 0x000000040500780c */ /* 0x000fda0003f06070 */
[----:B0-----:R-:W-:Y:S05]  /*04e0*/  @!P0 BRA `(.L_x_29) ;  /* 0x00000004002c8947 */ /* 0x001fea0003800000 */
[----:B------:R-:W0:Y:S01]  /*04f0*/  S2UR UR5, SR_CgaCtaId ;  /* 0x00000000000579c3 */ /* 0x000e220000008800 */
[----:B------:R-:W-:Y:S01]  /*0500*/  UMOV UR4, 0x400 ;  /* 0x0000040000047882 */ /* 0x000fe20000000000 */
[----:B------:R-:W-:Y:S01]  /*0510*/  MOV R2, R8 ;  /* 0x0000000800027202 */ /* 0x000fe20000000f00 */
[----:B--2---:R-:W-:Y:S01]  /*0520*/  IMAD.MOV.U32 R15, RZ, RZ, R10 ;  /* 0x000000ffff0f7224 */ /* 0x004fe200078e000a */
[----:B------:R-:W-:Y:S02]  /*0530*/  MOV R3, R11 ;  /* 0x0000000b00037202 */ /* 0x000fe40000000f00 */
[----:B------:R-:W-:Y:S01]  /*0540*/  LOP3.LUT R13, R5, 0x7ffffffc, RZ, 0xc0, !PT ;  /* 0x7ffffffc050d7812 */ /* 0x000fe200078ec0ff */
[----:B0-----:R-:W-:-:S06]  /*0550*/  ULEA UR4, UR5, UR4, 0x18 ;  /* 0x0000000405047291 */ /* 0x001fcc000f8ec0ff */
[----:B------:R-:W-:-:S07]  /*0560*/  MOV R14, UR4 ;  /* 0x00000004000e7c02 */ /* 0x000fce0008000f00 */
.L_x_30:
[----:B------:R-:W2:Y:S04]  /*0570*/  LDG.E.CONSTANT R17, desc[UR6][R2.64+-0x28] ;  /* 0xffffd80602117981 */ /* 0x000ea8000c1e9900 */
[----:B------:R-:W3:Y:S04]  /*0580*/  LDG.E.CONSTANT R26, desc[UR6][R2.64+-0x18] ;  /* 0xffffe806021a7981 */ /* 0x000ee8000c1e9900 */
[----:B-1----:R-:W4:Y:S04]  /*0590*/  LDG.E.CONSTANT R19, desc[UR6][R2.64+-0x20] ;  /* 0xffffe00602137981 */ /* 0x002f28000c1e9900 */
[----:B------:R-:W4:Y:S04]  /*05a0*/  LDG.E.CONSTANT R28, desc[UR6][R2.64+-0x1c] ;  /* 0xffffe406021c7981 */ /* 0x000f28000c1e9900 */
[----:B------:R-:W4:Y:S04]  /*05b0*/  LDG.E.CONSTANT R23, desc[UR6][R2.64+-0x24] ;  /* 0xffffdc0602177981 */ /* 0x000f28000c1e9900 */
[----:B------:R-:W4:Y:S04]  /*05c0*/  LDG.E.CONSTANT R24, desc[UR6][R2.64+-0x14] ;  /* 0xffffec0602187981 */ /* 0x000f28000c1e9900 */
[----:B------:R-:W4:Y:S04]  /*05d0*/  LDG.E.CONSTANT R21, desc[UR6][R2.64+-0x8] ;  /* 0xfffff80602157981 */ /* 0x000f28000c1e9900 */
[----:B------:R-:W4:Y:S04]  /*05e0*/  LDG.E.CONSTANT R22, desc[UR6][R2.64+-0x10] ;  /* 0xfffff00602167981 */ /* 0x000f28000c1e9900 */
[----:B------:R-:W4:Y:S04]  /*05f0*/  LDG.E.CONSTANT R16, desc[UR6][R2.64+-0x4] ;  /* 0xfffffc0602107981 */ /* 0x000f28000c1e9900 */
[----:B------:R-:W4:Y:S04]  /*0600*/  LDG.E.CONSTANT R20, desc[UR6][R2.64+-0xc] ;  /* 0xfffff40602147981 */ /* 0x000f28000c1e9900 */
[----:B------:R-:W2:Y:S02]  /*0610*/  LDS R18, [R14] ;  /* 0x000000000e127984 */ /* 0x000ea40000000800 */
[----:B--2--5:R-:W-:-:S02]  /*0620*/  FFMA R17, R17, R12, R18 ;  /* 0x0000000c11117223 */ /* 0x024fc40000000012 */
[----:B------:R-:W2:Y:S02]  /*0630*/  LDG.E.CONSTANT R18, desc[UR6][R2.64] ;  /* 0x0000000602127981 */ /* 0x000ea4000c1e9900 */
[----:B---3--:R-:W-:-:S04]  /*0640*/  FMUL R26, R26, R17 ;  /* 0x000000111a1a7220 */ /* 0x008fc80000400000 */
[----:B----4-:R-:W-:Y:S01]  /*0650*/  FFMA R26, R19, R12, -R26 ;  /* 0x0000000c131a7223 */ /* 0x010fe2000000081a */
[----:B------:R-:W-:Y:S01]  /*0660*/  LEA R19, R5, R14, 0x2 ;  /* 0x0000000e05137211 */ /* 0x000fe200078e10ff */
[----:B------:R-:W-:-:S04]  /*0670*/  FMUL R28, R28, R17 ;  /* 0x000000111c1c7220 */ /* 0x000fc80000400000 */
[----:B------:R-:W-:Y:S02]  /*0680*/  FFMA R23, R23, R12, -R28 ;  /* 0x0000000c17177223 */ /* 0x000fe4000000081c */
[----:B------:R-:W0:Y:S02]  /*0690*/  LDS R12, [R19] ;  /* 0x00000000130c7984 */ /* 0x000e240000000800 */
[----:B0-----:R-:W-:Y:S02]  /*06a0*/  FADD R29, R23, R12 ;  /* 0x0000000c171d7221 */ /* 0x001fe40000000000 */
[----:B------:R-:W3:Y:S04]  /*06b0*/  LDG.E.CONSTANT R23, desc[UR6][R2.64+0xc] ;  /* 0x00000c0602177981 */ /* 0x000ee8000c1e9900 */
[----:B------:R-:W-:Y:S04]  /*06c0*/  STS [R14], R29 ;  /* 0x0000001d0e007388 */ /* 0x000fe80000000800 */
[----:B------:R-:W-:Y:S04]  /*06d0*/  STS [R19], R26 ;  /* 0x0000001a13007388 */ /* 0x000fe80000000800 */
[----:B------:R-:W0:Y:S04]  /*06e0*/  LDS R28, [R14+0x4] ;  /* 0x000004000e1c7984 */ /* 0x000e280000000800 */
[----:B------:R-:W4:Y:S04]  /*06f0*/  LDG.E.CONSTANT R12, desc[UR6][R2.64+0x4] ;  /* 0x00000406020c7981 */ /* 0x000f28000c1e9900 */
[----:B------:R-:W1:Y:S01]  /*0700*/  LDS R27, [R19+0x4] ;  /* 0x00000400131b7984 */ /* 0x000e620000000800 */
[----:B0-----:R-:W-:-:S04]  /*0710*/  FFMA R25, R17, R24, R28 ;  /* 0x0000001811197223 */ /* 0x001fc8000000001c */
[-C--:B------:R-:W-:Y:S02]  /*0720*/  FMUL R24, R21, R25.reuse ;  /* 0x0000001915187220 */ /* 0x080fe40000400000 */
[----:B------:R-:W4:Y:S02]  /*0730*/  LDG.E.CONSTANT R21, desc[UR6][R2.64+0x10] ;  /* 0x0000100602157981 */ /* 0x000f24000c1e9900 */
[C---:B------:R-:W-:Y:S02]  /*0740*/  FFMA R24, R17.reuse, R22, -R24 ;  /* 0x0000001611187223 */ /* 0x040fe40000000818 */
[----:B------:R-:W4:Y:S01]  /*0750*/  LDG.E.CONSTANT R22, desc[UR6][R2.64+0x8] ;  /* 0x0000080602167981 */ /* 0x000f22000c1e9900 */
[----:B------:R-:W-:Y:S01]  /*0760*/  FMUL R29, R16, R25 ;  /* 0x00000019101d7220 */ /* 0x000fe20000400000 */
[----:B-1----:R-:W-:Y:S02]  /*0770*/  FADD R24, R24, R27 ;  /* 0x0000001b18187221 */ /* 0x002fe40000000000 */
[----:B------:R-:W4:Y:S01]  /*0780*/  LDG.E.CONSTANT R16, desc[UR6][R2.64+0x18] ;  /* 0x0000180602107981 */ /* 0x000f22000c1e9900 */
[----:B------:R-:W-:-:S03]  /*0790*/  FFMA R26, R17, R20, -R29 ;  /* 0x00000014111a7223 */ /* 0x000fc6000000081d */
[----:B------:R-:W4:Y:S04]  /*07a0*/  LDG.E.CONSTANT R20, desc[UR6][R2.64+0x14] ;  /* 0x0000140602147981 */ /* 0x000f28000c1e9900 */
[----:B------:R-:W4:Y:S04]  /*07b0*/  LDG.E.CONSTANT R17, desc[UR6][R2.64+0x20] ;  /* 0x0000200602117981 */ /* 0x000f28000c1e9900 */
[----:B------:R-:W4:Y:S04]  /*07c0*/  LDG.E.CONSTANT R27, desc[UR6][R2.64+0x24] ;  /* 0x00002406021b7981 */ /* 0x000f28000c1e9900 */
[----:B------:R0:W4:Y:S04]  /*07d0*/  LDG.E.CONSTANT R29, desc[UR6][R2.64+0x1c] ;  /* 0x00001c06021d7981 */ /* 0x000128000c1e9900 */
[----:B------:R-:W-:Y:S04]  /*07e0*/  STS [R14+0x4], R24 ;  /* 0x000004180e007388 */ /* 0x000fe80000000800 */
[----:B------:R-:W-:Y:S04]  /*07f0*/  STS [R19+0x4], R26 ;  /* 0x0000041a13007388 */ /* 0x000fe80000000800 */
[----:B------:R-:W2:Y:S01]  /*0800*/  LDS R28, [R14+0x8] ;  /* 0x000008000e1c7984 */ /* 0x000ea20000000800 */
[----:B------:R-:W-:-:S04]  /*0810*/  IADD3 R15, PT, PT, R15, 0x4, RZ ;  /* 0x000000040f0f7810 */ /* 0x000fc80007ffe0ff */
[----:B------:R-:W-:Y:S02]  /*0820*/  ISETP.NE.AND P0, PT, R15, RZ, PT ;  /* 0x000000ff0f00720c */ /* 0x000fe40003f05270 */
[----:B0-----:R-:W-:-:S04]  /*0830*/  IADD3 R2, P1, PT, R2, 0x50, RZ ;  /* 0x0000005002027810 */ /* 0x001fc80007f3e0ff */
[----:B------:R-:W-:Y:S01]  /*0840*/  IADD3.X R3, PT, PT, RZ, R3, RZ, P1, !PT ;  /* 0x00000003ff037210 */ /* 0x000fe20000ffe4ff */
[----:B--2---:R-:W-:-:S04]  /*0850*/  FFMA R18, R25, R18, R28 ;  /* 0x0000001219127223 */ /* 0x004fc8000000001c */
[----:B---3--:R-:W-:-:S04]  /*0860*/  FMUL R23, R23, R18 ;  /* 0x0000001217177220 */ /* 0x008fc80000400000 */
[----:B----4-:R-:W-:Y:S02]  /*0870*/  FFMA R12, R25, R12, -R23 ;  /* 0x0000000c190c7223 */ /* 0x010fe40000000817 */
[----:B------:R-:W0:Y:S01]  /*0880*/  LDS R23, [R19+0x8] ;  /* 0x0000080013177984 */ /* 0x000e220000000800 */
[----:B------:R-:W-:Y:S01]  /*0890*/  FMUL R21, R21, R18 ;  /* 0x0000001215157220 */ /* 0x000fe20000400000 */
[----:B0-----:R-:W-:-:S03]  /*08a0*/  FADD R23, R12, R23 ;  /* 0x000000170c177221 */ /* 0x001fc60000000000 */
[----:B------:R-:W-:Y:S02]  /*08b0*/  FFMA R22, R25, R22, -R21 ;  /* 0x0000001619167223 */ /* 0x000fe40000000815 */
[----:B------:R-:W-:Y:S04]  /*08c0*/  STS [R14+0x8], R23 ;  /* 0x000008170e007388 */ /* 0x000fe80000000800 */
[----:B------:R-:W-:Y:S04]  /*08d0*/  STS [R19+0x8], R22 ;  /* 0x0000081613007388 */ /* 0x000fe80000000800 */
[----:B------:R-:W0:Y:S04]  /*08e0*/  LDS R21, [R14+0xc] ;  /* 0x00000c000e157984 */ /* 0x000e280000000800 */
[----:B------:R-:W1:Y:S01]  /*08f0*/  LDS R25, [R19+0xc] ;  /* 0x00000c0013197984 */ /* 0x000e620000000800 */
[----:B0-----:R-:W-:-:S04]  /*0900*/  FFMA R12, R18, R20, R21 ;  /* 0x00000014120c7223 */ /* 0x001fc80000000015 */
[-C--:B------:R-:W-:Y:S01]  /*0910*/  FMUL R17, R17, R12.reuse ;  /* 0x0000000c11117220 */ /* 0x080fe20000400000 */
[----:B------:R-:W-:-:S03]  /*0920*/  FMUL R20, R27, R12 ;  /* 0x0000000c1b147220 */ /* 0x000fc60000400000 */
[C---:B------:R-:W-:Y:S01]  /*0930*/  FFMA R16, R18.reuse, R16, -R17 ;  /* 0x0000001012107223 */ /* 0x040fe20000000811 */
[----:B------:R-:W-:-:S03]  /*0940*/  FFMA R20, R18, R29, -R20 ;  /* 0x0000001d12147223 */ /* 0x000fc60000000814 */
[----:B-1----:R-:W-:-:S05]  /*0950*/  FADD R25, R16, R25 ;  /* 0x0000001910197221 */ /* 0x002fca0000000000 */
[----:B------:R0:W-:Y:S04]  /*0960*/  STS [R14+0xc], R25 ;  /* 0x00000c190e007388 */ /* 0x0001e80000000800 */
[----:B------:R1:W-:Y:S01]  /*0970*/  STS [R19+0xc], R20 ;  /* 0x00000c1413007388 */ /* 0x0003e20000000800 */
[----:B0-----:R-:W-:Y:S01]  /*0980*/  IADD3 R14, PT, PT, R14, 0x10, RZ ;  /* 0x000000100e0e7810 */ /* 0x001fe20007ffe0ff */
[----:B------:R-:W-:Y:S06]  /*0990*/  @P0 BRA `(.L_x_30) ;  /* 0xfffffff800f40947 */ /* 0x000fec000383ffff */
.L_x_29:
[----:B------:R-:W-:-:S13]  /*09a0*/  LOP3.LUT P0, R2, R5, 0x3, RZ, 0xc0, !PT ;  /* 0x0000000305027812 */ /* 0x000fda000780c0ff */
[----:B------:R-:W-:Y:S05]  /*09b0*/  @!P0 BRA `(.L_x_31) ;  /* 0x0000000400188947 */ /* 0x000fea0003800000 */
[----:B------:R-:W-:Y:S02]  /*09c0*/  ISETP.NE.AND P0, PT, R2, 0x1, PT ;  /* 0x000000010200780c */ /* 0x000fe40003f05270 */
[----:B------:R-:W-:-:S04]  /*09d0*/  LOP3.LUT R3, R5, 0x1, RZ, 0xc0, !PT ;  /* 0x0000000105037812 */ /* 0x000fc800078ec0ff */
[----:B------:R-:W-:-:S07]  /*09e0*/  ISETP.NE.U32.AND P1, PT, R3, 0x1, PT ;  /* 0x000000010300780c */ /* 0x000fce0003f25070 */
[----:B------:R-:W-:Y:S06]  /*09f0*/  @!P0 BRA `(.L_x_32) ;  /* 0x0000000000a48947 */ /* 0x000fec0003800000 */
[----:B--2---:R-:W0:Y:S01]  /*0a00*/  LDC.64 R14, c[0x0][0x398] ;  /* 0x0000e600ff0e7b82 */ /* 0x004e220000000a00 */
[----:B------:R-:W-:-:S04]  /*0a10*/  IMAD R23, R13, 0x5, RZ ;  /* 0x000000050d177824 */ /* 0x000fc800078e02ff */
[----:B0-----:R-:W-:-:S05]  /*0a20*/  IMAD.WIDE.U32 R2, R23, 0x4, R14 ;  /* 0x0000000417027825 */ /* 0x001fca00078e000e */
[----:B-1----:R-:W2:Y:S04]  /*0a30*/  LDG.E.CONSTANT R19, desc[UR6][R2.64] ;  /* 0x0000000602137981 */ /* 0x002ea8000c1e9900 */
[----:B------:R-:W3:Y:S04]  /*0a40*/  LDG.E.CONSTANT R18, desc[UR6][R2.64+0xc] ;  /* 0x00000c0602127981 */ /* 0x000ee8000c1e9900 */
[----:B------:R-:W4:Y:S04]  /*0a50*/  LDG.E.CONSTANT R17, desc[UR6][R2.64+0x4] ;  /* 0x0000040602117981 */ /* 0x000f28000c1e9900 */
[----:B------:R-:W4:Y:S04]  /*0a60*/  LDG.E.CONSTANT R16, desc[UR6][R2.64+0x10] ;  /* 0x0000100602107981 */ /* 0x000f28000c1e9900 */
[----:B------:R0:W4:Y:S01]  /*0a70*/  LDG.E.CONSTANT R21, desc[UR6][R2.64+0x8] ;  /* 0x0000080602157981 */ /* 0x000122000c1e9900 */
[----:B------:R-:W-:-:S05]  /*0a80*/  IADD3 R23, PT, PT, R23, 0x5, RZ ;  /* 0x0000000517177810 */ /* 0x000fca0007ffe0ff */
[----:B------:R-:W-:-:S05]  /*0a90*/  IMAD.WIDE.U32 R14, R23, 0x4, R14 ;  /* 0x00000004170e7825 */ /* 0x000fca00078e000e */
[----:B------:R-:W4:Y:S04]  /*0aa0*/  LDG.E.CONSTANT R20, desc[UR6][R14.64] ;  /* 0x000000060e147981 */ /* 0x000f28000c1e9900 */
[----:B------:R-:W4:Y:S04]  /*0ab0*/  LDG.E.CONSTANT R23, desc[UR6][R14.64+0xc] ;  /* 0x00000c060e177981 */ /* 0x000f28000c1e9900 */
[----:B------:R-:W4:Y:S04]  /*0ac0*/  LDG.E.CONSTANT R22, desc[UR6][R14.64+0x4] ;  /* 0x000004060e167981 */ /* 0x000f28000c1e9900 */
[----:B------:R-:W4:Y:S04]  /*0ad0*/  LDG.E.CONSTANT R25, desc[UR6][R14.64+0x10] ;  /* 0x000010060e197981 */ /* 0x000f28000c1e9900 */
[----:B------:R1:W4:Y:S01]  /*0ae0*/  LDG.E.CONSTANT R24, desc[UR6][R14.64+0x8] ;  /* 0x000008060e187981 */ /* 0x000322000c1e9900 */
[----:B------:R-:W1:Y:S01]  /*0af0*/  S2UR UR5, SR_CgaCtaId ;  /* 0x00000000000579c3 */ /* 0x000e620000008800 */
[----:B------:R-:W-:Y:S01]  /*0b00*/  UMOV UR4, 0x400 ;  /* 0x0000040000047882 */ /* 0x000fe20000000000 */
[----:B0-----:R-:W-:-:S05]  /*0b10*/  LEA R3, R13, R4, 0x2 ;  /* 0x000000040d037211 */ /* 0x001fca00078e10ff */
[----:B------:R-:W-:Y:S01]  /*0b20*/  LDS R26, [R3] ;  /* 0x00000000031a7984 */ /* 0x000fe20000000800 */
[----:B-1----:R-:W-:-:S06]  /*0b30*/  ULEA UR4, UR5, UR4, 0x18 ;  /* 0x0000000405047291 */ /* 0x002fcc000f8ec0ff */
[C---:B------:R-:W-:Y:S02]  /*0b40*/  LEA R2, R13.reuse, UR4, 0x2 ;  /* 0x000000040d027c11 */ /* 0x040fe4000f8e10ff */
[----:B------:R-:W-:-:S03]  /*0b50*/  IADD3 R13, PT, PT, R13, 0x2, RZ ;  /* 0x000000020d0d7810 */ /* 0x000fc60007ffe0ff */
[----:B------:R-:W2:Y:S02]  /*0b60*/  LDS R27, [R2] ;  /* 0x00000000021b7984 */ /* 0x000ea40000000800 */
[----:B--2--5:R-:W-:-:S04]  /*0b70*/  FFMA R19, R12, R19, R27 ;  /* 0x000000130c137223 */ /* 0x024fc8000000001b */
[----:B---3--:R-:W-:-:S04]  /*0b80*/  FMUL R18, R18, R19 ;  /* 0x0000001312127220 */ /* 0x008fc80000400000 */
[----:B----4-:R-:W-:Y:S01]  /*0b90*/  FFMA R17, R12, R17, -R18 ;  /* 0x000000110c117223 */ /* 0x010fe20000000812 */
[----:B------:R-:W-:-:S03]  /*0ba0*/  FMUL R16, R16, R19 ;  /* 0x0000001310107220 */ /* 0x000fc60000400000 */
[----:B------:R-:W-:Y:S01]  /*0bb0*/  FADD R17, R17, R26 ;  /* 0x0000001a11117221 */ /* 0x000fe20000000000 */
[----:B------:R-:W-:-:S04]  /*0bc0*/  FFMA R16, R12, R21, -R16 ;  /* 0x000000150c107223 */ /* 0x000fc80000000810 */
[----:B------:R-:W-:Y:S04]  /*0bd0*/  STS [R2], R17 ;  /* 0x0000001102007388 */ /* 0x000fe80000000800 */
[----:B------:R-:W-:Y:S04]  /*0be0*/  STS [R3], R16 ;  /* 0x0000001003007388 */ /* 0x000fe80000000800 */
        /* <DEDUP_REMOVED lines=9> */
[----:B------:R0:W-:Y:S02]  /*0c80*/  STS [R3+0x4], R24 ;  /* 0x0000041803007388 */ /* 0x0001e40000000800 */
.L_x_32:
[----:B------:R-:W-:Y:S05]  /*0c90*/  @P1 BRA `(.L_x_31) ;  /* 0x0000000000601947 */ /* 0x000fea0003800000 */
[----:B0-----:R-:W0:Y:S01]  /*0ca0*/  LDC.64 R2, c[0x0][0x398] ;  /* 0x0000e600ff027b82 */ /* 0x001e220000000a00 */
[----:B--2---:R-:W-:-:S04]  /*0cb0*/  IMAD R15, R13, 0x5, RZ ;  /* 0x000000050d0f7824 */ /* 0x004fc800078e02ff */
[----:B0-----:R-:W-:-:S05]  /*0cc0*/  IMAD.WIDE.U32 R2, R15, 0x4, R2 ;  /* 0x000000040f027825 */ /* 0x001fca00078e0002 */
[----:B------:R-:W2:Y:S04]  /*0cd0*/  LDG.E.CONSTANT R15, desc[UR6][R2.64] ;  /* 0x00000006020f7981 */ /* 0x000ea8000c1e9900 */
[----:B------:R-:W3:Y:S04]  /*0ce0*/  LDG.E.CONSTANT R14, desc[UR6][R2.64+0xc] ;  /* 0x00000c06020e7981 */ /* 0x000ee8000c1e9900 */
[----:B------:R-:W4:Y:S04]  /*0cf0*/  LDG.E.CONSTANT R17, desc[UR6][R2.64+0x4] ;  /* 0x0000040602117981 */ /* 0x000f28000c1e9900 */
[----:B------:R-:W4:Y:S04]  /*0d00*/  LDG.E.CONSTANT R16, desc[UR6][R2.64+0x10] ;  /* 0x0000100602107981 */ /* 0x000f28000c1e9900 */
[----:B-1----:R-:W4:Y:S01]  /*0d10*/  LDG.E.CONSTANT R19, desc[UR6][R2.64+0x8] ;  /* 0x0000080602137981 */ /* 0x002f22000c1e9900 */
[----:B------:R-:W0:Y:S01]  /*0d20*/  S2UR UR5, SR_CgaCtaId ;  /* 0x00000000000579c3 */ /* 0x000e220000008800 */
[----:B------:R-:W-:-:S02]  /*0d30*/  UMOV UR4, 0x400 ;  /* 0x0000040000047882 */ /* 0x000fc40000000000 */
[----:B0-----:R-:W-:-:S06]  /*0d40*/  ULEA UR4, UR5, UR4, 0x18 ;  /* 0x0000000405047291 */ /* 0x001fcc000f8ec0ff */
[C---:B------:R-:W-:Y:S02]  /*0d50*/  LEA R18, R13.reuse, UR4, 0x2 ;  /* 0x000000040d127c11 */ /* 0x040fe4000f8e10ff */
[----:B------:R-:W-:-:S03]  /*0d60*/  LEA R13, R13, R4, 0x2 ;  /* 0x000000040d0d7211 */ /* 0x000fc600078e10ff */
[----:B------:R-:W2:Y:S04]  /*0d70*/  LDS R21, [R18] ;  /* 0x0000000012157984 */ /* 0x000ea80000000800 */
[----:B------:R-:W0:Y:S01]  /*0d80*/  LDS R23, [R13] ;  /* 0x000000000d177984 */ /* 0x000e220000000800 */
[----:B--2--5:R-:W-:-:S04]  /*0d90*/  FFMA R15, R12, R15, R21 ;  /* 0x0000000f0c0f7223 */ /* 0x024fc80000000015 */
[----:B---3--:R-:W-:-:S04]  /*0da0*/  FMUL R14, R14, R15 ;  /* 0x0000000f0e0e7220 */ /* 0x008fc80000400000 */
[----:B----4-:R-:W-:Y:S01]  /*0db0*/  FFMA R14, R12, R17, -R14 ;  /* 0x000000110c0e7223 */ /* 0x010fe2000000080e */
[----:B------:R-:W-:-:S03]  /*0dc0*/  FMUL R16, R16, R15 ;  /* 0x0000000f10107220 */ /* 0x000fc60000400000 */
[----:B0-----:R-:W-:Y:S01]  /*0dd0*/  FADD R23, R14, R23 ;  /* 0x000000170e177221 */ /* 0x001fe20000000000 */
[----:B------:R-:W-:Y:S01]  /*0de0*/  FFMA R16, R12, R19, -R16 ;  /* 0x000000130c107223 */ /* 0x000fe20000000810 */
[----:B------:R-:W-:-:S03]  /*0df0*/  MOV R12, R15 ;  /* 0x0000000f000c7202 */ /* 0x000fc60000000f00 */
[----:B------:R3:W-:Y:S04]  /*0e00*/  STS [R18], R23 ;  /* 0x0000001712007388 */ /* 0x0007e80000000800 */
[----:B------:R3:W-:Y:S02]  /*0e10*/  STS [R13], R16 ;  /* 0x000000100d007388 */ /* 0x0007e40000000800 */
.L_x_31:
[----:B0-----:R-:W0:Y:S01]  /*0e20*/  LDC.64 R2, c[0x0][0x388] ;  /* 0x0000e200ff027b82 */ /* 0x001e220000000a00 */
[----:B------:R-:W4:Y:S01]  /*0e30*/  LDCU UR4, c[0x0][0x390] ;  /* 0x00007200ff0477ac */ /* 0x000f220008000800 */
[----:B0-----:R-:W-:-:S04]  /*0e40*/  IMAD.WIDE R2, R6, 0x4, R2 ;  /* 0x0000000406027825 */ /* 0x001fc800078e0202 */
[----:B------:R-:W-:Y:S01]  /*0e50*/  IMAD.IADD R6, R9, 0x1, R6 ;  /* 0x0000000109067824 */ /* 0x000fe200078e0206 */
[----:B-----5:R0:W-:Y:S04]  /*0e60*/  STG.E desc[UR6][R2.64], R12 ;  /* 0x0000000c02007986 */ /* 0x0201e8000c101906 */
[----:B----4-:R-:W-:-:S13]  /*0e70*/  ISETP.GE.AND P0, PT, R6, UR4, PT ;  /* 0x0000000406007c0c */ /* 0x010fda000bf06270 */
[----:B0-----:R-:W-:Y:S05]  /*0e80*/  @!P0 BRA `(.L_x_33) ;  /* 0xfffffff400788947 */ /* 0x001fea000383ffff */
.L_x_26:
[----:B------:R-:W-:Y:S05]  /*0e90*/  BSYNC.RECONVERGENT B0 ;  /* 0x0000000000007941 */ /* 0x000fea0003800200 */
.L_x_25:
[----:B------:R-:W-:Y:S01]  /*0ea0*/  BAR.SYNC.DEFER_BLOCKING 0x0 ;  /* 0x0000000000007b1d */ /* 0x000fe20000010000 */
[----:B------:R-:W-:-:S13]  /*0eb0*/  ISETP.GE.U32.AND P0, PT, R0, R7, PT ;  /* 0x000000070000720c */ /* 0x000fda0003f06070 */
[----:B------:R-:W-:Y:S05]  /*0ec0*/  @P0 EXIT ;  /* 0x000000000000094d */ /* 0x000fea0003800000 */
[----:B------:R-:W4:Y:S01]  /*0ed0*/  I2F.U32.RP R6, R5 ;  /* 0x0000000500067306 */ /* 0x000f220000209000 */
[----:B------:R-:W-:-:S07]  /*0ee0*/  ISETP.NE.U32.AND P2, PT, R5, RZ, PT ;  /* 0x000000ff0500720c */ /* 0x000fce0003f45070 */
[----:B----4-:R-:W0:Y:S02]  /*0ef0*/  MUFU.RCP R6, R6 ;  /* 0x0000000600067308 */ /* 0x010e240000001000 */
[----:B0-----:R-:W-:-:S06]  /*0f00*/  IADD3 R2, PT, PT, R6, 0xffffffe, RZ ;  /* 0x0ffffffe06027810 */ /* 0x001fcc0007ffe0ff */
[----:B-1----:R0:W1:Y:S02]  /*0f10*/  F2I.FTZ.U32.TRUNC.NTZ R3, R2 ;  /* 0x0000000200037305 */ /* 0x002064000021f000 */
[----:B0-----:R-:W-:Y:S01]  /*0f20*/  HFMA2 R2, -RZ, RZ, 0, 0 ;  /* 0x00000000ff027431 */ /* 0x001fe200000001ff */
[----:B-1----:R-:W-:-:S05]  /*0f30*/  IADD3 R8, PT, PT, RZ, -R3, RZ ;  /* 0x80000003ff087210 */ /* 0x002fca0007ffe0ff */
[----:B------:R-:W-:-:S04]  /*0f40*/  IMAD R7, R8, R5, RZ ;  /* 0x0000000508077224 */ /* 0x000fc800078e02ff */
[----:B------:R-:W-:-:S06]  /*0f50*/  IMAD.HI.U32 R7, R3, R7, R2 ;  /* 0x0000000703077227 */ /* 0x000fcc00078e0002 */
[----:B------:R-:W-:-:S05]  /*0f60*/  IMAD.HI.U32 R7, R7, R0, RZ ;  /* 0x0000000007077227 */ /* 0x000fca00078e00ff */
[----:B------:R-:W-:-:S05]  /*0f70*/  IADD3 R3, PT, PT, -R7, RZ, RZ ;  /* 0x000000ff07037210 */ /* 0x000fca0007ffe1ff */
[----:B------:R-:W-:-:S05]  /*0f80*/  IMAD R8, R5, R3, R0 ;  /* 0x0000000305087224 */ /* 0x000fca00078e0200 */
[----:B------:R-:W-:-:S13]  /*0f90*/  ISETP.GE.U32.AND P0, PT, R8, R5, PT ;  /* 0x000000050800720c */ /* 0x000fda0003f06070 */
[-C--:B------:R-:W-:Y:S02]  /*0fa0*/  @P0 IADD3 R8, PT, PT, R8, -R5.reuse, RZ ;  /* 0x8000000508080210 */ /* 0x080fe40007ffe0ff */
[----:B------:R-:W-:Y:S02]  /*0fb0*/  @P0 IADD3 R7, PT, PT, R7, 0x1, RZ ;  /* 0x0000000107070810 */ /* 0x000fe40007ffe0ff */
[-C--:B------:R-:W-:Y:S02]  /*0fc0*/  ISETP.GE.U32.AND P1, PT, R8, R5.reuse, PT ;  /* 0x000000050800720c */ /* 0x080fe40003f26070 */
[----:B------:R-:W-:-:S11]  /*0fd0*/  ISETP.GE.U32.AND P0, PT, R0, R5, PT ;  /* 0x000000050000720c */ /* 0x000fd60003f06070 */
[----:B------:R-:W-:Y:S02]  /*0fe0*/  @P1 IADD3 R7, PT, PT, R7, 0x1, RZ ;  /* 0x0000000107071810 */ /* 0x000fe40007ffe0ff */
[----:B------:R-:W-:-:S04]  /*0ff0*/  @!P2 LOP3.LUT R7, RZ, R5, RZ, 0x33, !PT ;  /* 0x00000005ff07a212 */ /* 0x000fc800078e33ff */
[----:B------:R-:W-:-:S05]  /*1000*/  IADD3 R2, PT, PT, -R7, RZ, RZ ;  /* 0x000000ff07027210 */ /* 0x000fca0007ffe1ff */
[----:B------:R-:W-:-:S04]  /*1010*/  IMAD R2, R5, R2, R0 ;  /* 0x0000000205027224 */ /* 0x000fc800078e0200 */
[----:B------:R-:W-:-:S05]  /*1020*/  IMAD R0, R5, UR8, R2 ;  /* 0x0000000805007c24 */ /* 0x000fca000f8e0202 */
[----:B------:R-:W-:Y:S01]  /*1030*/  LEA R7, R0, R7, 0x1 ;  /* 0x0000000700077211 */ /* 0x000fe200078e08ff */
[----:B------:R-:W-:Y:S06]  /*1040*/  @P0 BRA `(.L_x_34) ;  /* 0x0000000000240947 */ /* 0x000fec0003800000 */
[----:B------:R-:W0:Y:S01]  /*1050*/  S2UR UR5, SR_CgaCtaId ;  /* 0x00000000000579c3 */ /* 0x000e220000008800 */
[----:B------:R-:W-:Y:S02]  /*1060*/  UMOV UR4, 0x400 ;  /* 0x0000040000047882 */ /* 0x000fe40000000000 */
[----:B0-----:R-:W-:-:S06]  /*1070*/  ULEA UR4, UR5, UR4, 0x18 ;  /* 0x0000000405047291 */ /* 0x001fcc000f8ec0ff */
[----:B------:R-:W-:Y:S02]  /*1080*/  LEA R5, R2, UR4, 0x2 ;  /* 0x0000000402057c11 */ /* 0x000fe4000f8e10ff */
[----:B------:R-:W0:Y:S04]  /*1090*/  LDC.64 R2, c[0x0][0x3a8] ;  /* 0x0000ea00ff027b82 */ /* 0x000e280000000a00 */
[----:B------:R-:W1:Y:S01]  /*10a0*/  LDS R5, [R5] ;  /* 0x0000000005057984 */ /* 0x000e620000000800 */
[----:B0-----:R-:W-:-:S05]  /*10b0*/  IMAD.WIDE R2, R7, 0x4, R2 ;  /* 0x0000000407027825 */ /* 0x001fca00078e0202 */
[----:B-1----:R-:W-:Y:S01]  /*10c0*/  STG.E desc[UR6][R2.64], R5 ;  /* 0x0000000502007986 */ /* 0x002fe2000c101906 */
[----:B------:R-:W-:Y:S05]  /*10d0*/  EXIT ;  /* 0x000000000000794d */ /* 0x000fea0003800000 */
.L_x_34:
[----:B------:R-:W-:Y:S02]  /*10e0*/  LEA R5, R2, R4, 0x2 ;  /* 0x0000000402057211 */ /* 0x000fe400078e10ff */
[----:B------:R-:W0:Y:S04]  /*10f0*/  LDC.64 R2, c[0x0][0x3a8] ;  /* 0x0000ea00ff027b82 */ /* 0x000e280000000a00 */
[----:B------:R-:W1:Y:S01]  /*1100*/  LDS R5, [R5] ;  /* 0x0000000005057984 */ /* 0x000e620000000800 */
[----:B0-----:R-:W-:-:S05]  /*1110*/  IMAD.WIDE R2, R7, 0x4, R2 ;  /* 0x0000000407027825 */ /* 0x001fca00078e0202 */
[----:B-1----:R-:W-:Y:S01]  /*1120*/  STG.E desc[UR6][R2.64], R5 ;  /* 0x0000000502007986 */ /* 0x002fe2000c101906 */
[----:B------:R-:W-:Y:S05]  /*1130*/  EXIT ;  /* 0x000000000000794d */ /* 0x000fea0003800000 */
.L_x_35:
        /* <DEDUP_REMOVED lines=12> */
.L_x_128:


//--------------------- .text._ZN15audio_processor4cuda18prepare_fft_kernelEPKfP6float2ii --------------------------
	.section	.text._ZN15audio_processor4cuda18prepare_fft_kernelEPKfP6float2ii,"ax",@progbits
	.align	128
        .global         _ZN15audio_processor4cuda18prepare_fft_kernelEPKfP6float2ii
        .type           _ZN15audio_processor4cuda18prepare_fft_kernelEPKfP6float2ii,@function
        .size           _ZN15audio_processor4cuda18prepare_fft_kernelEPKfP6float2ii,(.L_x_124 - _ZN15audio_processor4cuda18prepare_fft_kernelEPKfP6float2ii)
        .other          _ZN15audio_processor4cuda18prepare_fft_kernelEPKfP6float2ii,@"STO_CUDA_ENTRY STV_DEFAULT"
_ZN15audio_processor4cuda18prepare_fft_kernelEPKfP6float2ii:
.text._ZN15audio_processor4cuda18prepare_fft_kernelEPKfP6float2ii:
[----:B------:R-:W0:Y:S01]  /*0000*/  LDC R1, c[0x0][0x37c] ;  /* 0x0000df00ff017b82 */ /* 0x000e220000000800 */
[----:B------:R-:W1:Y:S07]  /*0010*/  S2R R0, SR_TID.X ;  /* 0x0000000000007919 */ /* 0x000e6e0000002100 */
[----:B------:R-:W1:Y:S01]  /*0020*/  S2UR UR5, SR_CTAID.X ;  /* 0x00000000000579c3 */ /* 0x000e620000002500 */
[----:B------:R-:W2:Y:S01]  /*0030*/  LDCU UR4, c[0x0][0x390] ;  /* 0x00007200ff0477ac */ /* 0x000ea20008000800 */
[----:B0-----:R-:W-:-:S06]  /*0040*/  VIADD R1, R1, 0xffffffe0 ;  /* 0xffffffe001017836 */ /* 0x001fcc0000000000 */
[----:B------:R-:W1:Y:S02]  /*0050*/  LDC R5, c[0x0][0x360] ;  /* 0x0000d800ff057b82 */ /* 0x000e640000000800 */
[----:B-1----:R-:W-:-:S05]  /*0060*/  IMAD R5, R5, UR5, R0 ;  /* 0x0000000505057c24 */ /* 0x002fca000f8e0200 */
[----:B--2---:R-:W-:-:S13]  /*0070*/  ISETP.GE.AND P0, PT, R5, UR4, PT ;  /* 0x0000000405007c0c */ /* 0x004fda000bf06270 */
[----:B------:R-:W-:Y:S05]  /*0080*/  @P0 EXIT ;  /* 0x000000000000094d */ /* 0x000fea0003800000 */
[----:B------:R-:W-:Y:S01]  /*0090*/  UIADD3 UR4, UPT, UPT, UR4, -0x1, URZ ;  /* 0xffffffff04047890 */ /* 0x000fe2000fffe0ff */
[----:B------:R-:W-:Y:S01]  /*00a0*/  I2FP.F32.S32 R0, R5 ;  /* 0x0000000500007245 */ /* 0x000fe20000201400 */
[----:B------:R-:W-:Y:S04]  /*00b0*/  BSSY.RECONVERGENT B0, `(.L_x_36) ;  /* 0x000000d000007945 */ /* 0x000fe80003800200 */
[----:B------:R-:W-:-:S04]  /*00c0*/  I2FP.F32.S32 R3, UR4 ;  /* 0x0000000400037c45 */ /* 0x000fc80008201400 */
[----:B------:R-:W0:Y:S08]  /*00d0*/  MUFU.RCP R2, R3 ;  /* 0x0000000300027308 */ /* 0x000e300000001000 */
[----:B------:R-:W1:Y:S01]  /*00e0*/  FCHK P0, R0, R3 ;  /* 0x0000000300007302 */ /* 0x000e620000000000 */
[----:B0-----:R-:W-:-:S04]  /*00f0*/  FFMA R7, -R3, R2, 1 ;  /* 0x3f80000003077423 */ /* 0x001fc80000000102 */
[----:B------:R-:W-:-:S04]  /*0100*/  FFMA R7, R2, R7, R2 ;  /* 0x0000000702077223 */ /* 0x000fc80000000002 */
[----:B------:R-:W-:-:S04]  /*0110*/  FFMA R2, R0, R7, RZ ;  /* 0x0000000700027223 */ /* 0x000fc800000000ff */
[----:B------:R-:W-:-:S04]  /*0120*/  FFMA R4, -R3, R2, R0 ;  /* 0x0000000203047223 */ /* 0x000fc80000000100 */
[----:B------:R-:W-:Y:S01]  /*0130*/  FFMA R4, R7, R4, R2 ;  /* 0x0000000407047223 */ /* 0x000fe20000000002 */
[----:B-1----:R-:W-:Y:S06]  /*0140*/  @!P0 BRA `(.L_x_37) ;  /* 0x00000000000c8947 */ /* 0x002fec0003800000 */
[----:B------:R-:W-:-:S07]  /*0150*/  MOV R2, 0x170 ;  /* 0x0000017000027802 */ /* 0x000fce0000000f00 */
[----:B------:R-:W-:Y:S05]  /*0160*/  CALL.REL.NOINC `($__internal_1_$__cuda_sm3x_div_rn_noftz_f32_slowpath) ;  /* 0x0000001400e47944 */ /* 0x000fea0003c00000 */
[----:B------:R-:W-:-:S07]  /*0170*/  IMAD.MOV.U32 R4, RZ, RZ, R0 ;  /* 0x000000ffff047224 */ /* 0x000fce00078e0000 */
.L_x_37:
[----:B------:R-:W-:Y:S05]  /*0180*/  BSYNC.RECONVERGENT B0 ;  /* 0x0000000000007941 */ /* 0x000fea0003800200 */
.L_x_36:
[----:B------:R-:W0:Y:S01]  /*0190*/  LDCU UR4, c[0x0][0x394] ;  /* 0x00007280ff0477ac */ /* 0x000e220008000800 */
[----:B------:R-:W1:Y:S01]  /*01a0*/  LDCU.64 UR6, c[0x0][0x358] ;  /* 0x00006b00ff0677ac */ /* 0x000e620008000a00 */
[----:B0-----:R-:W-:-:S09]  /*01b0*/  UISETP.NE.AND UP0, UPT, UR4, 0x2, UPT ;  /* 0x000000020400788c */ /* 0x001fd2000bf05270 */
[----:B-1----:R-:W-:Y:S05]  /*01c0*/  BRA.U !UP0, `(.L_x_38) ;  /* 0x0000000908ec7547 */ /* 0x002fea000b800000 */
[----:B------:R-:W-:-:S09]  /*01d0*/  UISETP.NE.AND UP0, UPT, UR4, 0x1, UPT ;  /* 0x000000010400788c */ /* 0x000fd2000bf05270 */
[----:B------:R-:W-:Y:S05]  /*01e0*/  BRA.U !UP0, `(.L_x_39) ;  /* 0x0000000508787547 */ /* 0x000fea000b800000 */
[----:B------:R-:W-:Y:S01]  /*01f0*/  UISETP.NE.AND UP0, UPT, UR4, URZ, UPT ;  /* 0x000000ff0400728c */ /* 0x000fe2000bf05270 */
[----:B------:R-:W-:-:S08]  /*0200*/  IMAD.MOV.U32 R0, RZ, RZ, 0x3f800000 ;  /* 0x3f800000ff007424 */ /* 0x000fd000078e00ff */
[----:B------:R-:W-:Y:S05]  /*0210*/  BRA.U UP0, `(.L_x_40) ;  /* 0x0000001500947547 */ /* 0x000fea000b800000 */
[----:B------:R-:W0:Y:S01]  /*0220*/  F2F.F64.F32 R2, R4 ;  /* 0x0000000400027310 */ /* 0x000e220000201800 */
[----:B------:R-:W-:Y:S01]  /*0230*/  UMOV UR4, 0x54442d18 ;  /* 0x54442d1800047882 */ /* 0x000fe20000000000 */
[----:B------:R-:W-:Y:S01]  /*0240*/  UMOV UR5, 0x401921fb ;  /* 0x401921fb00057882 */ /* 0x000fe20000000000 */
[----:B------:R-:W-:Y:S01]  /*0250*/  BSSY.RECONVERGENT B0, `(.L_x_41) ;  /* 0x0000042000007945 */ /* 0x000fe20003800200 */
[----:B0-----:R-:W-:-:S06]  /*0260*/  DMUL R2, R2, UR4 ;  /* 0x0000000402027c28 */ /* 0x001fcc0008000000 */
[----:B------:R-:W0:Y:S02]  /*0270*/  F2F.F32.F64 R7, R2 ;  /* 0x0000000200077310 */ /* 0x000e240000301000 */
[C---:B0-----:R-:W-:Y:S01]  /*0280*/  FMUL R0, R7.reuse, 0.63661974668502807617 ;  /* 0x3f22f98307007820 */ /* 0x041fe20000400000 */
[----:B------:R-:W-:-:S05]  /*0290*/  FSETP.GE.AND P0, PT, |R7|, 105615, PT ;  /* 0x47ce47800700780b */ /* 0x000fca0003f06200 */
[----:B------:R-:W0:Y:S02]  /*02a0*/  F2I.NTZ R0, R0 ;  /* 0x0000000000007305 */ /* 0x000e240000203100 */
[----:B0-----:R-:W-:-:S05]  /*02b0*/  I2FP.F32.S32 R6, R0 ;  /* 0x0000000000067245 */ /* 0x001fca0000201400 */
[----:B------:R-:W-:-:S04]  /*02c0*/  FFMA R9, R6, -1.5707962512969970703, R7 ;  /* 0xbfc90fda06097823 */ /* 0x000fc80000000007 */
[----:B------:R-:W-:-:S04]  /*02d0*/  FFMA R9, R6, -7.5497894158615963534e-08, R9 ;  /* 0xb3a2216806097823 */ /* 0x000fc80000000009 */
[----:B------:R-:W-:Y:S01]  /*02e0*/  FFMA R6, R6, -5.3903029534742383927e-15, R9 ;  /* 0xa7c234c506067823 */ /* 0x000fe20000000009 */
[----:B------:R-:W-:Y:S06]  /*02f0*/  @!P0 BRA `(.L_x_42) ;  /* 0x0000000000dc8947 */ /* 0x000fec0003800000 */
[----:B------:R-:W-:-:S13]  /*0300*/  FSETP.NEU.AND P0, PT, |R7|, +INF , PT ;  /* 0x7f8000000700780b */ /* 0x000fda0003f0d200 */
[----:B------:R-:W-:Y:S01]  /*0310*/  @!P0 FMUL R6, RZ, R7 ;  /* 0x00000007ff068220 */ /* 0x000fe20000400000 */
[----:B------:R-:W-:Y:S01]  /*0320*/  @!P0 IMAD.MOV.U32 R0, RZ, RZ, RZ ;  /* 0x000000ffff008224 */ /* 0x000fe200078e00ff */
[----:B------:R-:W-:Y:S06]  /*0330*/  @!P0 BRA `(.L_x_42) ;  /* 0x0000000000cc8947 */ /* 0x000fec0003800000 */
[----:B------:R-:W-:Y:S01]  /*0340*/  IMAD.SHL.U32 R2, R7, 0x100, RZ ;  /* 0x0000010007027824 */ /* 0x000fe200078e00ff */
[----:B------:R-:W0:Y:S01]  /*0350*/  LDCU.64 UR8, c[0x4][URZ] ;  /* 0x01000000ff0877ac */ /* 0x000e220008000a00 */
[----:B------:R-:W-:Y:S02]  /*0360*/  IMAD.MOV.U32 R6, RZ, RZ, RZ ;  /* 0x000000ffff067224 */ /* 0x000fe400078e00ff */
[----:B------:R-:W-:Y:S01]  /*0370*/  IMAD.MOV.U32 R0, RZ, RZ, R1 ;  /* 0x000000ffff007224 */ /* 0x000fe200078e0001 */
[----:B------:R-:W-:Y:S01]  /*0380*/  LOP3.LUT R13, R2, 0x80000000, RZ, 0xfc, !PT ;  /* 0x80000000020d7812 */ /* 0x000fe200078efcff */
[----:B------:R-:W-:Y:S01]  /*0390*/  UMOV UR5, URZ ;  /* 0x000000ff00057c82 */ /* 0x000fe20008000000 */
[----:B------:R-:W-:-:S05]  /*03a0*/  UMOV UR4, URZ ;  /* 0x000000ff00047c82 */ /* 0x000fca0008000000 */
.L_x_43:
[----:B0-----:R-:W-:Y:S02]  /*03b0*/  IMAD.U32 R8, RZ, RZ, UR8 ;  /* 0x00000008ff087e24 */ /* 0x001fe4000f8e00ff */
[----:B------:R-:W-:-:S05]  /*03c0*/  IMAD.U32 R9, RZ, RZ, UR9 ;  /* 0x00000009ff097e24 */ /* 0x000fca000f8e00ff */
[----:B------:R-:W2:Y:S01]  /*03d0*/  LDG.E.CONSTANT R2, desc[UR6][R8.64] ;  /* 0x0000000608027981 */ /* 0x000ea2000c1e9900 */
[----:B------:R-:W-:Y:S02]  /*03e0*/  UIADD3 UR8, UP0, UPT, UR8, 0x4, URZ ;  /* 0x0000000408087890 */ /* 0x000fe4000ff1e0ff */
[----:B------:R-:W-:Y:S02]  /*03f0*/  UIADD3 UR4, UPT, UPT, UR4, 0x1, URZ ;  /* 0x0000000104047890 */ /* 0x000fe4000fffe0ff */
[----:B------:R-:W-:Y:S02]  /*0400*/  UIADD3.X UR9, UPT, UPT, URZ, UR9, URZ, UP0, !UPT ;  /* 0x00000009ff097290 */ /* 0x000fe400087fe4ff */
[----:B------:R-:W-:Y:S01]  /*0410*/  UISETP.NE.AND UP0, UPT, UR4, 0x6, UPT ;  /* 0x000000060400788c */ /* 0x000fe2000bf05270 */
[----:B--2---:R-:W-:-:S03]  /*0420*/  IMAD.WIDE.U32 R2, R2, R13, RZ ;  /* 0x0000000d02027225 */ /* 0x004fc600078e00ff */
[----:B------:R-:W-:-:S04]  /*0430*/  IADD3 R11, P0, PT, R2, R6, RZ ;  /* 0x00000006020b7210 */ /* 0x000fc80007f1e0ff */
[----:B------:R-:W-:Y:S01]  /*0440*/  IADD3.X R6, PT, PT, R3, UR5, RZ, P0, !PT ;  /* 0x0000000503067c10 */ /* 0x000fe200087fe4ff */
[----:B------:R0:W-:Y:S02]  /*0450*/  STL [R0], R11 ;  /* 0x0000000b00007387 */ /* 0x0001e40000100800 */
[----:B0-----:R-:W-:Y:S01]  /*0460*/  VIADD R0, R0, 0x4 ;  /* 0x0000000400007836 */ /* 0x001fe20000000000 */
[----:B------:R-:W-:Y:S06]  /*0470*/  BRA.U UP0, `(.L_x_43) ;  /* 0xfffffffd00cc7547 */ /* 0x000fec000b83ffff */
[----:B------:R-:W-:Y:S01]  /*0480*/  SHF.R.U32.HI R4, RZ, 0x17, R7 ;  /* 0x00000017ff047819 */ /* 0x000fe20000011607 */
[----:B------:R0:W-:Y:S03]  /*0490*/  STL [R1+0x18], R6 ;  /* 0x0000180601007387 */ /* 0x0001e60000100800 */
[C---:B------:R-:W-:Y:S02]  /*04a0*/  LOP3.LUT R0, R4.reuse, 0xe0, RZ, 0xc0, !PT ;  /* 0x000000e004007812 */ /* 0x040fe400078ec0ff */
[----:B------:R-:W-:-:S03]  /*04b0*/  LOP3.LUT P0, RZ, R4, 0x1f, RZ, 0xc0, !PT ;  /* 0x0000001f04ff7812 */ /* 0x000fc6000780c0ff */
[----:B------:R-:W-:-:S05]  /*04c0*/  VIADD R0, R0, 0xffffff80 ;  /* 0xffffff8000007836 */ /* 0x000fca0000000000 */
[----:B------:R-:W-:-:S05]  /*04d0*/  SHF.R.U32.HI R0, RZ, 0x5, R0 ;  /* 0x00000005ff007819 */ /* 0x000fca0000011600 */
[----:B------:R-:W-:-:S05]  /*04e0*/  IMAD R10, R0, -0x4, R1 ;  /* 0xfffffffc000a7824 */ /* 0x000fca00078e0201 */
[----:B------:R-:W2:Y:S04]  /*04f0*/  LDL R0, [R10+0x18] ;  /* 0x000018000a007983 */ /* 0x000ea80000100800 */
[----:B------:R-:W2:Y:S04]  /*0500*/  LDL R3, [R10+0x14] ;  /* 0x000014000a037983 */ /* 0x000ea80000100800 */
[----:B------:R-:W3:Y:S01]  /*0510*/  @P0 LDL R2, [R10+0x10] ;  /* 0x000010000a020983 */ /* 0x000ee20000100800 */
[----:B------:R-:W-:Y:S01]  /*0520*/  LOP3.LUT R4, R4, 0x1f, RZ, 0xc0, !PT ;  /* 0x0000001f04047812 */ /* 0x000fe200078ec0ff */
[----:B------:R-:W-:Y:S01]  /*0530*/  UMOV UR4, 0x54442d19 ;  /* 0x54442d1900047882 */ /* 0x000fe20000000000 */
[----:B------:R-:W-:-:S02]  /*0540*/  UMOV UR5, 0x3bf921fb ;  /* 0x3bf921fb00057882 */ /* 0x000fc40000000000 */
[-C--:B--2---:R-:W-:Y:S02]  /*0550*/  @P0 SHF.L.W.U32.HI R0, R3, R4.reuse, R0 ;  /* 0x0000000403000219 */ /* 0x084fe40000010e00 */
[----:B---3--:R-:W-:Y:S02]  /*0560*/  @P0 SHF.L.W.U32.HI R3, R2, R4, R3 ;  /* 0x0000000402030219 */ /* 0x008fe40000010e03 */
[----:B------:R-:W-:Y:S02]  /*0570*/  ISETP.GE.AND P0, PT, R7, RZ, PT ;  /* 0x000000ff0700720c */ /* 0x000fe40003f06270 */
[C---:B------:R-:W-:Y:S01]  /*0580*/  SHF.L.W.U32.HI R2, R3.reuse, 0x2, R0 ;  /* 0x0000000203027819 */ /* 0x040fe20000010e00 */
[----:B------:R-:W-:-:S03]  /*0590*/  IMAD.SHL.U32 R3, R3, 0x4, RZ ;  /* 0x0000000403037824 */ /* 0x000fc600078e00ff */
[----:B------:R-:W-:Y:S02]  /*05a0*/  SHF.R.S32.HI R4, RZ, 0x1f, R2 ;  /* 0x0000001fff047819 */ /* 0x000fe40000011402 */
[----:B------:R-:W-:Y:S02]  /*05b0*/  LOP3.LUT R7, R2, R7, RZ, 0x3c, !PT ;  /* 0x0000000702077212 */ /* 0x000fe400078e3cff */
[C---:B------:R-:W-:Y:S02]  /*05c0*/  LOP3.LUT R8, R4.reuse, R3, RZ, 0x3c, !PT ;  /* 0x0000000304087212 */ /* 0x040fe400078e3cff */
[----:B------:R-:W-:Y:S02]  /*05d0*/  LOP3.LUT R9, R4, R2, RZ, 0x3c, !PT ;  /* 0x0000000204097212 */ /* 0x000fe400078e3cff */
[----:B------:R-:W-:Y:S02]  /*05e0*/  SHF.R.U32.HI R3, RZ, 0x1e, R0 ;  /* 0x0000001eff037819 */ /* 0x000fe40000011600 */
[----:B------:R-:W-:-:S02]  /*05f0*/  ISETP.GE.AND P1, PT, R7, RZ, PT ;  /* 0x000000ff0700720c */ /* 0x000fc40003f26270 */
[----:B------:R-:W1:Y:S01]  /*0600*/  I2F.F64.S64 R8, R8 ;  /* 0x0000000800087312 */ /* 0x000e620000301c00 */
[----:B------:R-:W-:-:S05]  /*0610*/  LEA.HI R0, R2, R3, RZ, 0x1 ;  /* 0x0000000302007211 */ /* 0x000fca00078f08ff */
[----:B------:R-:W-:-:S04]  /*0620*/  IMAD.MOV R2, RZ, RZ, -R0 ;  /* 0x000000ffff027224 */ /* 0x000fc800078e0a00 */
[----:B------:R-:W-:Y:S01]  /*0630*/  @!P0 IMAD.MOV.U32 R0, RZ, RZ, R2 ;  /* 0x000000ffff008224 */ /* 0x000fe200078e0002 */
[----:B-1----:R-:W-:-:S10]  /*0640*/  DMUL R10, R8, UR4 ;  /* 0x00000004080a7c28 */ /* 0x002fd40008000000 */
[----:B------:R-:W0:Y:S02]  /*0650*/  F2F.F32.F64 R10, R10 ;  /* 0x0000000a000a7310 */ /* 0x000e240000301000 */
[----:B0-----:R-:W-:-:S07]  /*0660*/  FSEL R6, -R10, R10, !P1 ;  /* 0x0000000a0a067208 */ /* 0x001fce0004800100 */
.L_x_42:
[----:B------:R-:W-:Y:S05]  /*0670*/  BSYNC.RECONVERGENT B0 ;  /* 0x0000000000007941 */ /* 0x000fea0003800200 */
.L_x_41:
[----:B------:R-:W-:Y:S01]  /*0680*/  LOP3.LUT R4, R0, 0x1, RZ, 0xc0, !PT ;  /* 0x0000000100047812 */ /* 0x000fe200078ec0ff */
[----:B------:R-:W-:Y:S02]  /*0690*/  IMAD.MOV.U32 R2, RZ, RZ, 0x37cbac00 ;  /* 0x37cbac00ff027424 */ /* 0x000fe400078e00ff */
[----:B------:R-:W-:Y:S01]  /*06a0*/  FMUL R3, R6, R6 ;  /* 0x0000000606037220 */ /* 0x000fe20000400000 */
[----:B------:R-:W-:Y:S01]  /*06b0*/  VIADD R0, R0, 0x1 ;  /* 0x0000000100007836 */ /* 0x000fe20000000000 */
[----:B------:R-:W-:Y:S01]  /*06c0*/  ISETP.NE.U32.AND P0, PT, R4, 0x1, PT ;  /* 0x000000010400780c */ /* 0x000fe20003f05070 */
[----:B------:R-:W-:Y:S02]  /*06d0*/  IMAD.MOV.U32 R4, RZ, RZ, 0x3c0885e4 ;  /* 0x3c0885e4ff047424 */ /* 0x000fe400078e00ff */
[----:B------:R-:W-:Y:S01]  /*06e0*/  FFMA R2, R3, R2, -0.0013887860113754868507 ;  /* 0xbab607ed03027423 */ /* 0x000fe20000000002 */
[----:B------:R-:W-:Y:S01]  /*06f0*/  IMAD.MOV.U32 R9, RZ, RZ, 0x3e2aaaa8 ;  /* 0x3e2aaaa8ff097424 */ /* 0x000fe200078e00ff */
[----:B------:R-:W-:-:S02]  /*0700*/  LOP3.LUT P1, RZ, R0, 0x2, RZ, 0xc0, !PT ;  /* 0x0000000200ff7812 */ /* 0x000fc4000782c0ff */
[----:B------:R-:W-:Y:S02]  /*0710*/  FSEL R4, R4, 0.041666727513074874878, !P0 ;  /* 0x3d2aaabb04047808 */ /* 0x000fe40004000000 */
[----:B------:R-:W-:Y:S02]  /*0720*/  FSEL R2, R2, -0.00019574658654164522886, P0 ;  /* 0xb94d415302027808 */ /* 0x000fe40000000000 */
[----:B------:R-:W-:Y:S02]  /*0730*/  FSEL R0, R6, 1, !P0 ;  /* 0x3f80000006007808 */ /* 0x000fe40004000000 */
[----:B------:R-:W-:Y:S01]  /*0740*/  FSEL R9, -R9, -0.4999999701976776123, !P0 ;  /* 0xbeffffff09097808 */ /* 0x000fe20004000100 */
[C---:B------:R-:W-:Y:S02]  /*0750*/  FFMA R2, R3.reuse, R2, R4 ;  /* 0x0000000203027223 */ /* 0x040fe40000000004 */
[C---:B------:R-:W-:Y:S02]  /*0760*/  FFMA R7, R3.reuse, R0, RZ ;  /* 0x0000000003077223 */ /* 0x040fe400000000ff */
[----:B------:R-:W-:Y:S01]  /*0770*/  FFMA R2, R3, R2, R9 ;  /* 0x0000000203027223 */ /* 0x000fe20000000009 */
[----:B------:R-:W-:-:S03]  /*0780*/  IMAD.MOV.U32 R3, RZ, RZ, 0x3eeb851f ;  /* 0x3eeb851fff037424 */ /* 0x000fc600078e00ff */
[----:B------:R-:W-:-:S04]  /*0790*/  FFMA R0, R7, R2, R0 ;  /* 0x0000000207007223 */ /* 0x000fc80000000000 */
[----:B------:R-:W-:-:S04]  /*07a0*/  @P1 FADD R0, RZ, -R0 ;  /* 0x80000000ff001221 */ /* 0x000fc80000000000 */
[----:B------:R-:W-:Y:S01]  /*07b0*/  FFMA R0, R0, -R3, 0.54000002145767211914 ;  /* 0x3f0a3d7100007423 */ /* 0x000fe20000000803 */
[----:B------:R-:W-:Y:S06]  /*07c0*/  BRA `(.L_x_40) ;  /* 0x0000001000287947 */ /* 0x000fec0003800000 */
.L_x_39:
        /* <DEDUP_REMOVED lines=25> */
.L_x_46:
        /* <DEDUP_REMOVED lines=44> */
.L_x_45:
[----:B------:R-:W-:Y:S05]  /*0c20*/  BSYNC.RECONVERGENT B0 ;  /* 0x0000000000007941 */ /* 0x000fea0003800200 */
.L_x_44:
        /* <DEDUP_REMOVED lines=15> */
[----:B------:R-:W-:-:S04]  /*0d20*/  FFMA R2, R3, R2, R9 ;  /* 0x0000000203027223 */ /* 0x000fc80000000009 */
[----:B------:R-:W-:-:S04]  /*0d30*/  FFMA R0, R7, R2, R0 ;  /* 0x0000000207007223 */ /* 0x000fc80000000000 */
[----:B------:R-:W-:-:S04]  /*0d40*/  @P1 FADD R0, RZ, -R0 ;  /* 0x80000000ff001221 */ /* 0x000fc80000000000 */
[----:B------:R-:W-:-:S04]  /*0d50*/  FADD R0, -R0, 1 ;  /* 0x3f80000000007421 */ /* 0x000fc80000000100 */
[----:B------:R-:W-:Y:S01]  /*0d60*/  FMUL R0, R0, 0.5 ;  /* 0x3f00000000007820 */ /* 0x000fe20000400000 */
[----:B------:R-:W-:Y:S06]  /*0d70*/  BRA `(.L_x_40) ;  /* 0x0000000800bc7947 */ /* 0x000fec0003800000 */
.L_x_38:
        /* <DEDUP_REMOVED lines=25> */
.L_x_49:
        /* <DEDUP_REMOVED lines=42> */
[----:B------:R-:W1:Y:S02]  /*11b0*/  F2F.F32.F64 R12, R12 ;  /* 0x0000000c000c7310 */ /* 0x000e640000301000 */
[----:B01----:R-:W-:-:S07]  /*11c0*/  FSEL R9, -R12, R12, !P1 ;  /* 0x0000000c0c097208 */ /* 0x003fce0004800100 */
.L_x_48:
[----:B------:R-:W-:Y:S05]  /*11d0*/  BSYNC.RECONVERGENT B0 ;  /* 0x0000000000007941 */ /* 0x000fea0003800200 */
.L_x_47:
[----:B------:R-:W-:Y:S01]  /*11e0*/  UMOV UR4, 0x54442d18 ;  /* 0x54442d1800047882 */ /* 0x000fe20000000000 */
[----:B------:R-:W-:Y:S01]  /*11f0*/  UMOV UR5, 0x402921fb ;  /* 0x402921fb00057882 */ /* 0x000fe20000000000 */
[----:B------:R-:W-:Y:S01]  /*1200*/  FMUL R3, R9, R9 ;  /* 0x0000000909037220 */ /* 0x000fe20000400000 */
[----:B------:R-:W-:Y:S01]  /*1210*/  DMUL R6, R10, UR4 ;  /* 0x000000040a067c28 */ /* 0x000fe20008000000 */
[----:B------:R-:W-:Y:S01]  /*1220*/  LOP3.LUT R4, R0, 0x1, RZ, 0xc0, !PT ;  /* 0x0000000100047812 */ /* 0x000fe200078ec0ff */
[----:B------:R-:W-:Y:S01]  /*1230*/  IMAD.MOV.U32 R10, RZ, RZ, 0x37cbac00 ;  /* 0x37cbac00ff0a7424 */ /* 0x000fe200078e00ff */
[----:B------:R-:W-:Y:S01]  /*1240*/  BSSY.RECONVERGENT B0, `(.L_x_50) ;  /* 0x0000050000007945 */ /* 0x000fe20003800200 */
[----:B------:R-:W-:Y:S01]  /*1250*/  IMAD.MOV.U32 R11, RZ, RZ, 0x3c0885e4 ;  /* 0x3c0885e4ff0b7424 */ /* 0x000fe200078e00ff */
[----:B------:R-:W-:Y:S01]  /*1260*/  ISETP.NE.U32.AND P0, PT, R4, 0x1, PT ;  /* 0x000000010400780c */ /* 0x000fe20003f05070 */
[----:B------:R-:W-:Y:S01]  /*1270*/  FFMA R8, R3, R10, -0.0013887860113754868507 ;  /* 0xbab607ed03087423 */ /* 0x000fe2000000000a */
[----:B------:R-:W-:-:S02]  /*1280*/  VIADD R0, R0, 0x1 ;  /* 0x0000000100007836 */ /* 0x000fc40000000000 */
[----:B------:R-:W-:Y:S01]  /*1290*/  IMAD.MOV.U32 R12, RZ, RZ, 0x3e2aaaa8 ;  /* 0x3e2aaaa8ff0c7424 */ /* 0x000fe200078e00ff */
[----:B------:R0:W1:Y:S01]  /*12a0*/  F2F.F32.F64 R7, R6 ;  /* 0x0000000600077310 */ /* 0x0000620000301000 */
[----:B------:R-:W-:Y:S02]  /*12b0*/  FSEL R8, R8, -0.00019574658654164522886, P0 ;  /* 0xb94d415308087808 */ /* 0x000fe40000000000 */
[----:B------:R-:W-:Y:S02]  /*12c0*/  FSEL R4, R11, 0.041666727513074874878, !P0 ;  /* 0x3d2aaabb0b047808 */ /* 0x000fe40004000000 */
[----:B------:R-:W-:Y:S02]  /*12d0*/  LOP3.LUT P1, RZ, R0, 0x2, RZ, 0xc0, !PT ;  /* 0x0000000200ff7812 */ /* 0x000fe4000782c0ff */
[----:B------:R-:W-:Y:S01]  /*12e0*/  FSEL R0, R9, 1, !P0 ;  /* 0x3f80000009007808 */ /* 0x000fe20004000000 */
[----:B------:R-:W-:Y:S01]  /*12f0*/  FFMA R4, R3, R8, R4 ;  /* 0x0000000803047223 */ /* 0x000fe20000000004 */
[----:B0-----:R-:W-:Y:S01]  /*1300*/  FSEL R6, -R12, -0.4999999701976776123, !P0 ;  /* 0xbeffffff0c067808 */ /* 0x001fe20004000100 */
[C---:B-1----:R-:W-:Y:S01]  /*1310*/  FMUL R2, R7.reuse, 0.63661974668502807617 ;  /* 0x3f22f98307027820 */ /* 0x042fe20000400000 */
[----:B------:R-:W-:-:S03]  /*1320*/  FSETP.GE.AND P0, PT, |R7|, 105615, PT ;  /* 0x47ce47800700780b */ /* 0x000fc60003f06200 */
[C---:B------:R-:W-:Y:S01]  /*1330*/  FFMA R4, R3.reuse, R4, R6 ;  /* 0x0000000403047223 */ /* 0x040fe20000000006 */
[----:B------:R-:W-:Y:S01]  /*1340*/  FFMA R3, R3, R0, RZ ;  /* 0x0000000003037223 */ /* 0x000fe200000000ff */
[----:B------:R-:W0:Y:S03]  /*1350*/  F2I.NTZ R2, R2 ;  /* 0x0000000200027305 */ /* 0x000e260000203100 */
[----:B------:R-:W-:-:S04]  /*1360*/  FFMA R13, R3, R4, R0 ;  /* 0x00000004030d7223 */ /* 0x000fc80000000000 */
[----:B------:R-:W-:Y:S01]  /*1370*/  @P1 FADD R13, RZ, -R13 ;  /* 0x8000000dff0d1221 */ /* 0x000fe20000000000 */
        /* <DEDUP_REMOVED lines=16> */
.L_x_52:
        /* <DEDUP_REMOVED lines=44> */
.L_x_51:
[----:B------:R-:W-:Y:S05]  /*1740*/  BSYNC.RECONVERGENT B0 ;  /* 0x0000000000007941 */ /* 0x000fea0003800200 */
.L_x_50:
[----:B------:R-:W-:Y:S01]  /*1750*/  FMUL R3, R0, R0 ;  /* 0x0000000000037220 */ /* 0x000fe20000400000 */
[C---:B------:R-:W-:Y:S01]  /*1760*/  LOP3.LUT R4, R2.reuse, 0x1, RZ, 0xc0, !PT ;  /* 0x0000000102047812 */ /* 0x040fe200078ec0ff */
[----:B------:R-:W-:Y:S02]  /*1770*/  VIADD R2, R2, 0x1 ;  /* 0x0000000102027836 */ /* 0x000fe40000000000 */
[----:B------:R-:W-:Y:S01]  /*1780*/  FFMA R10, R3, R10, -0.0013887860113754868507 ;  /* 0xbab607ed030a7423 */ /* 0x000fe2000000000a */
[----:B------:R-:W-:Y:S02]  /*1790*/  ISETP.NE.U32.AND P0, PT, R4, 0x1, PT ;  /* 0x000000010400780c */ /* 0x000fe40003f05070 */
[----:B------:R-:W-:Y:S01]  /*17a0*/  LOP3.LUT P1, RZ, R2, 0x2, RZ, 0xc0, !PT ;  /* 0x0000000202ff7812 */ /* 0x000fe2000782c0ff */
[----:B------:R-:W-:Y:S01]  /*17b0*/  IMAD.MOV.U32 R2, RZ, RZ, 0x3f000000 ;  /* 0x3f000000ff027424 */ /* 0x000fe200078e00ff */
[----:B------:R-:W-:Y:S02]  /*17c0*/  FSEL R4, R11, 0.041666727513074874878, !P0 ;  /* 0x3d2aaabb0b047808 */ /* 0x000fe40004000000 */
[----:B------:R-:W-:Y:S01]  /*17d0*/  FSEL R10, R10, -0.00019574658654164522886, P0 ;  /* 0xb94d41530a0a7808 */ /* 0x000fe20000000000 */
[----:B------:R-:W-:Y:S01]  /*17e0*/  FFMA R13, R13, -R2, 0.41999998688697814941 ;  /* 0x3ed70a3d0d0d7423 */ /* 0x000fe20000000802 */
[----:B------:R-:W-:-:S02]  /*17f0*/  FSEL R0, R0, 1, !P0 ;  /* 0x3f80000000007808 */ /* 0x000fc40004000000 */
[----:B------:R-:W-:Y:S01]  /*1800*/  FSEL R9, -R12, -0.4999999701976776123, !P0 ;  /* 0xbeffffff0c097808 */ /* 0x000fe20004000100 */
[C---:B------:R-:W-:Y:S02]  /*1810*/  FFMA R4, R3.reuse, R10, R4 ;  /* 0x0000000a03047223 */ /* 0x040fe40000000004 */
[C---:B------:R-:W-:Y:S02]  /*1820*/  FFMA R7, R3.reuse, R0, RZ ;  /* 0x0000000003077223 */ /* 0x040fe400000000ff */
[----:B------:R-:W-:-:S04]  /*1830*/  FFMA R4, R3, R4, R9 ;  /* 0x0000000403047223 */ /* 0x000fc80000000009 */
[----:B------:R-:W-:-:S04]  /*1840*/  FFMA R0, R7, R4, R0 ;  /* 0x0000000407007223 */ /* 0x000fc80000000000 */
[----:B------:R-:W-:-:S04]  /*1850*/  @P1 FADD R0, RZ, -R0 ;  /* 0x80000000ff001221 */ /* 0x000fc80000000000 */
[----:B------:R-:W-:-:S07]  /*1860*/  FFMA R0, R0, 0.079999998211860656738, R13 ;  /* 0x3da3d70a00007823 */ /* 0x000fce000000000d */
.L_x_40:
[----:B------:R-:W0:Y:S08]  /*1870*/  LDC.64 R2, c[0x0][0x380] ;  /* 0x0000e000ff027b82 */ /* 0x000e300000000a00 */
[----:B------:R-:W1:Y:S01]  /*1880*/  LDC.64 R6, c[0x0][0x388] ;  /* 0x0000e200ff067b82 */ /* 0x000e620000000a00 */
[----:B0-----:R-:W-:-:S06]  /*1890*/  IMAD.WIDE R2, R5, 0x4, R2 ;  /* 0x0000000405027825 */ /* 0x001fcc00078e0202 */
[----:B------:R-:W2:Y:S01]  /*18a0*/  LDG.E.CONSTANT R3, desc[UR6][R2.64] ;  /* 0x0000000602037981 */ /* 0x000ea2000c1e9900 */
[----:B------:R-:W-:Y:S02]  /*18b0*/  IMAD.MOV.U32 R9, RZ, RZ, RZ ;  /* 0x000000ffff097224 */ /* 0x000fe400078e00ff */
[----:B-1----:R-:W-:-:S04]  /*18c0*/  IMAD.WIDE R4, R5, 0x8, R6 ;  /* 0x0000000805047825 */ /* 0x002fc800078e0206 */
[----:B--2---:R-:W-:-:S05]  /*18d0*/  FMUL R8, R3, R0 ;  /* 0x0000000003087220 */ /* 0x004fca0000400000 */
[----:B------:R-:W-:Y:S01]  /*18e0*/  STG.E.64 desc[UR6][R4.64], R8 ;  /* 0x0000000804007986 */ /* 0x000fe2000c101b06 */
[----:B------:R-:W-:Y:S05]  /*18f0*/  EXIT ;  /* 0x000000000000794d */ /* 0x000fea0003800000 */
        .weak           $__internal_1_$__cuda_sm3x_div_rn_noftz_f32_slowpath
        .type           $__internal_1_$__cuda_sm3x_div_rn_noftz_f32_slowpath,@function
        .size           $__internal_1_$__cuda_sm3x_div_rn_noftz_f32_slowpath,(.L_x_124 - $__internal_1_$__cuda_sm3x_div_rn_noftz_f32_slowpath)
$__internal_1_$__cuda_sm3x_div_rn_noftz_f32_slowpath:
[--C-:B------:R-:W-:Y:S01]  /*1900*/  SHF.R.U32.HI R6, RZ, 0x17, R3.reuse ;  /* 0x00000017ff067819 */ /* 0x100fe20000011603 */
[----:B------:R-:W-:Y:S01]  /*1910*/  BSSY.RECONVERGENT B1, `(.L_x_53) ;  /* 0x0000064000017945 */ /* 0x000fe20003800200 */
[--C-:B------:R-:W-:Y:S01]  /*1920*/  SHF.R.U32.HI R4, RZ, 0x17, R0.reuse ;  /* 0x00000017ff047819 */ /* 0x100fe20000011600 */
[----:B------:R-:W-:Y:S01]  /*1930*/  IMAD.MOV.U32 R7, RZ, RZ, R0 ;  /* 0x000000ffff077224 */ /* 0x000fe200078e0000 */
[----:B------:R-:W-:Y:S01]  /*1940*/  LOP3.LUT R6, R6, 0xff, RZ, 0xc0, !PT ;  /* 0x000000ff06067812 */ /* 0x000fe200078ec0ff */
[----:B------:R-:W-:Y:S01]  /*1950*/  IMAD.MOV.U32 R8, RZ, RZ, R3 ;  /* 0x000000ffff087224 */ /* 0x000fe200078e0003 */
[----:B------:R-:W-:-:S03]  /*1960*/  LOP3.LUT R4, R4, 0xff, RZ, 0xc0, !PT ;  /* 0x000000ff04047812 */ /* 0x000fc600078ec0ff */
[----:B------:R-:W-:Y:S02]  /*1970*/  VIADD R11, R6, 0xffffffff ;  /* 0xffffffff060b7836 */ /* 0x000fe40000000000 */
[----:B------:R-:W-:-:S03]  /*1980*/  VIADD R10, R4, 0xffffffff ;  /* 0xffffffff040a7836 */ /* 0x000fc60000000000 */
[----:B------:R-:W-:-:S04]  /*1990*/  ISETP.GT.U32.AND P0, PT, R11, 0xfd, PT ;  /* 0x000000fd0b00780c */ /* 0x000fc80003f04070 */
[----:B------:R-:W-:-:S13]  /*19a0*/  ISETP.GT.U32.OR P0, PT, R10, 0xfd, P0 ;  /* 0x000000fd0a00780c */ /* 0x000fda0000704470 */
[----:B------:R-:W-:Y:S01]  /*19b0*/  @!P0 IMAD.MOV.U32 R9, RZ, RZ, RZ ;  /* 0x000000ffff098224 */ /* 0x000fe200078e00ff */
[----:B------:R-:W-:Y:S06]  /*19c0*/  @!P0 BRA `(.L_x_54) ;  /* 0x00000000005c8947 */ /* 0x000fec0003800000 */
[----:B------:R-:W-:Y:S02]  /*19d0*/  FSETP.GTU.FTZ.AND P0, PT, |R0|, +INF , PT ;  /* 0x7f8000000000780b */ /* 0x000fe40003f1c200 */
[----:B------:R-:W-:-:S04]  /*19e0*/  FSETP.GTU.FTZ.AND P1, PT, |R3|, +INF , PT ;  /* 0x7f8000000300780b */ /* 0x000fc80003f3c200 */
[----:B------:R-:W-:-:S13]  /*19f0*/  PLOP3.LUT P0, PT, P0, P1, PT, 0xf8, 0x8f ;  /* 0x00000000008f781c */ /* 0x000fda0000703f70 */
[----:B------:R-:W-:Y:S05]  /*1a00*/  @P0 BRA `(.L_x_55) ;  /* 0x00000004004c0947 */ /* 0x000fea0003800000 */
[----:B------:R-:W-:-:S13]  /*1a10*/  LOP3.LUT P0, RZ, R8, 0x7fffffff, R7, 0xc8, !PT ;  /* 0x7fffffff08ff7812 */ /* 0x000fda000780c807 */
[----:B------:R-:W-:Y:S05]  /*1a20*/  @!P0 BRA `(.L_x_56) ;  /* 0x00000004003c8947 */ /* 0x000fea0003800000 */
[C---:B------:R-:W-:Y:S02]  /*1a30*/  FSETP.NEU.FTZ.AND P2, PT, |R0|.reuse, +INF , PT ;  /* 0x7f8000000000780b */ /* 0x040fe40003f5d200 */
[----:B------:R-:W-:Y:S02]  /*1a40*/  FSETP.NEU.FTZ.AND P1, PT, |R3|, +INF , PT ;  /* 0x7f8000000300780b */ /* 0x000fe40003f3d200 */
[----:B------:R-:W-:-:S11]  /*1a50*/  FSETP.NEU.FTZ.AND P0, PT, |R0|, +INF , PT ;  /* 0x7f8000000000780b */ /* 0x000fd60003f1d200 */
[----:B------:R-:W-:Y:S05]  /*1a60*/  @!P1 BRA !P2, `(.L_x_56) ;  /* 0x00000004002c9947 */ /* 0x000fea0005000000 */
[----:B------:R-:W-:-:S04]  /*1a70*/  LOP3.LUT P2, RZ, R7, 0x7fffffff, RZ, 0xc0, !PT ;  /* 0x7fffffff07ff7812 */ /* 0x000fc8000784c0ff */
[----:B------:R-:W-:-:S13]  /*1a80*/  PLOP3.LUT P1, PT, P1, P2, PT, 0x2f, 0xf2 ;  /* 0x0000000000f2781c */ /* 0x000fda0000f24577 */
[----:B------:R-:W-:Y:S05]  /*1a90*/  @P1 BRA `(.L_x_57) ;  /* 0x0000000400181947 */ /* 0x000fea0003800000 */
[----:B------:R-:W-:-:S04]  /*1aa0*/  LOP3.LUT P1, RZ, R8, 0x7fffffff, RZ, 0xc0, !PT ;  /* 0x7fffffff08ff7812 */ /* 0x000fc8000782c0ff */
[----:B------:R-:W-:-:S13]  /*1ab0*/  PLOP3.LUT P0, PT, P0, P1, PT, 0x2f, 0xf2 ;  /* 0x0000000000f2781c */ /* 0x000fda0000702577 */
[----:B------:R-:W-:Y:S05]  /*1ac0*/  @P0 BRA `(.L_x_58) ;  /* 0x0000000400000947 */ /* 0x000fea0003800000 */
[----:B------:R-:W-:Y:S02]  /*1ad0*/  ISETP.GE.AND P0, PT, R10, RZ, PT ;  /* 0x000000ff0a00720c */ /* 0x000fe40003f06270 */
[----:B------:R-:W-:-:S11]  /*1ae0*/  ISETP.GE.AND P1, PT, R11, RZ, PT ;  /* 0x000000ff0b00720c */ /* 0x000fd60003f26270 */
[----:B------:R-:W-:Y:S02]  /*1af0*/  @P0 IMAD.MOV.U32 R9, RZ, RZ, RZ ;  /* 0x000000ffff090224 */ /* 0x000fe400078e00ff */
[----:B------:R-:W-:Y:S01]  /*1b00*/  @!P0 FFMA R7, R0, 1.84467440737095516160e+19, RZ ;  /* 0x5f80000000078823 */ /* 0x000fe200000000ff */
[----:B------:R-:W-:Y:S02]  /*1b10*/  @!P0 IMAD.MOV.U32 R9, RZ, RZ, -0x40 ;  /* 0xffffffc0ff098424 */ /* 0x000fe400078e00ff */
[----:B------:R-:W-:Y:S02]  /*1b20*/  @!P1 FFMA R8, R3, 1.84467440737095516160e+19, RZ ;  /* 0x5f80000003089823 */ /* 0x000fe400000000ff */
[----:B------:R-:W-:-:S07]  /*1b30*/  @!P1 VIADD R9, R9, 0x40 ;  /* 0x0000004009099836 */ /* 0x000fce0000000000 */
.L_x_54:
[----:B------:R-:W-:Y:S01]  /*1b40*/  LEA R3, R6, 0xc0800000, 0x17 ;  /* 0xc080000006037811 */ /* 0x000fe200078eb8ff */
[----:B------:R-:W-:Y:S01]  /*1b50*/  VIADD R4, R4, 0xffffff81 ;  /* 0xffffff8104047836 */ /* 0x000fe20000000000 */
[----:B------:R-:W-:Y:S03]  /*1b60*/  BSSY.RECONVERGENT B2, `(.L_x_59) ;  /* 0x0000035000027945 */ /* 0x000fe60003800200 */
[----:B------:R-:W-:Y:S02]  /*1b70*/  IMAD.IADD R3, R8, 0x1, -R3 ;  /* 0x0000000108037824 */ /* 0x000fe400078e0a03 */
[C---:B------:R-:W-:Y:S01]  /*1b80*/  IMAD R0, R4.reuse, -0x800000, R7 ;  /* 0xff80000004007824 */ /* 0x040fe200078e0207 */
[----:B------:R-:W-:Y:S01]  /*1b90*/  IADD3 R4, PT, PT, R4, 0x7f, -R6 ;  /* 0x0000007f04047810 */ /* 0x000fe20007ffe806 */
[----:B------:R-:W0:Y:S01]  /*1ba0*/  MUFU.RCP R8, R3 ;  /* 0x0000000300087308 */ /* 0x000e220000001000 */
[----:B------:R-:W-:-:S03]  /*1bb0*/  FADD.FTZ R11, -R3, -RZ ;  /* 0x800000ff030b7221 */ /* 0x000fc60000010100 */
[----:B------:R-:W-:Y:S02]  /*1bc0*/  IMAD.IADD R4, R4, 0x1, R9 ;  /* 0x0000000104047824 */ /* 0x000fe400078e0209 */
        /* <DEDUP_REMOVED lines=8> */
[----:B------:R-:W-:-:S05]  /*1c50*/  LOP3.LUT R3, R3, 0xff, RZ, 0xc0, !PT ;  /* 0x000000ff03037812 */ /* 0x000fca00078ec0ff */
[----:B------:R-:W-:-:S04]  /*1c60*/  IMAD.IADD R9, R3, 0x1, R4 ;  /* 0x0000000103097824 */ /* 0x000fc800078e0204 */
[----:B------:R-:W-:-:S05]  /*1c70*/  VIADD R3, R9, 0xffffffff ;  /* 0xffffffff09037836 */ /* 0x000fca0000000000 */
        /* <DEDUP_REMOVED lines=10> */
[CCC-:B------:R-:W-:Y:S01]  /*1d20*/  FFMA.RM R4, R10.reuse, R8.reuse, R7.reuse ;  /* 0x000000080a047223 */ /* 0x1c0fe20000004007 */
[C---:B------:R-:W-:Y:S02]  /*1d30*/  ISETP.NE.AND P2, PT, R9.reuse, RZ, PT ;  /* 0x000000ff0900720c */ /* 0x040fe40003f45270 */
[----:B------:R-:W-:Y:S02]  /*1d40*/  ISETP.NE.AND P1, PT, R9, RZ, PT ;  /* 0x000000ff0900720c */ /* 0x000fe40003f25270 */
[----:B------:R-:W-:Y:S01]  /*1d50*/  LOP3.LUT R6, R3, 0x7fffff, RZ, 0xc0, !PT ;  /* 0x007fffff03067812 */ /* 0x000fe200078ec0ff */
[----:B------:R-:W-:Y:S01]  /*1d60*/  FFMA.RP R3, R10, R8, R7 ;  /* 0x000000080a037223 */ /* 0x000fe20000008007 */
[----:B------:R-:W-:Y:S02]  /*1d70*/  VIADD R7, R9, 0x20 ;  /* 0x0000002009077836 */ /* 0x000fe40000000000 */
[----:B------:R-:W-:Y:S01]  /*1d80*/  LOP3.LUT R6, R6, 0x800000, RZ, 0xfc, !PT ;  /* 0x0080000006067812 */ /* 0x000fe200078efcff */
[----:B------:R-:W-:Y:S01]  /*1d90*/  IMAD.MOV R8, RZ, RZ, -R9 ;  /* 0x000000ffff087224 */ /* 0x000fe200078e0a09 */
[----:B------:R-:W-:-:S02]  /*1da0*/  FSETP.NEU.FTZ.AND P0, PT, R3, R4, PT ;  /* 0x000000040300720b */ /* 0x000fc40003f1d000 */
[----:B------:R-:W-:Y:S02]  /*1db0*/  SHF.L.U32 R7, R6, R7, RZ ;  /* 0x0000000706077219 */ /* 0x000fe400000006ff */
[----:B------:R-:W-:Y:S02]  /*1dc0*/  SEL R3, R8, RZ, P2 ;  /* 0x000000ff08037207 */ /* 0x000fe40001000000 */
[----:B------:R-:W-:Y:S02]  /*1dd0*/  ISETP.NE.AND P1, PT, R7, RZ, P1 ;  /* 0x000000ff0700720c */ /* 0x000fe40000f25270 */
[----:B------:R-:W-:Y:S02]  /*1de0*/  SHF.R.U32.HI R3, RZ, R3, R6 ;  /* 0x00000003ff037219 */ /* 0x000fe40000011606 */
[----:B------:R-:W-:Y:S02]  /*1df0*/  PLOP3.LUT P0, PT, P0, P1, PT, 0xf8, 0x8f ;  /* 0x00000000008f781c */ /* 0x000fe40000703f70 */
[----:B------:R-:W-:-:S02]  /*1e00*/  SHF.R.U32.HI R7, RZ, 0x1, R3 ;  /* 0x00000001ff077819 */ /* 0x000fc40000011603 */
[----:B------:R-:W-:-:S04]  /*1e10*/  SEL R4, RZ, 0x1, !P0 ;  /* 0x00000001ff047807 */ /* 0x000fc80004000000 */
[----:B------:R-:W-:-:S04]  /*1e20*/  LOP3.LUT R4, R4, 0x1, R7, 0xf8, !PT ;  /* 0x0000000104047812 */ /* 0x000fc800078ef807 */
[----:B------:R-:W-:-:S05]  /*1e30*/  LOP3.LUT R4, R4, R3, RZ, 0xc0, !PT ;  /* 0x0000000304047212 */ /* 0x000fca00078ec0ff */
[----:B------:R-:W-:-:S05]  /*1e40*/  IMAD.IADD R7, R7, 0x1, R4 ;  /* 0x0000000107077824 */ /* 0x000fca00078e0204 */
[----:B------:R-:W-:Y:S01]  /*1e50*/  LOP3.LUT R0, R7, R0, RZ, 0xfc, !PT ;  /* 0x0000000007007212 */ /* 0x000fe200078efcff */
[----:B------:R-:W-:Y:S06]  /*1e60*/  BRA `(.L_x_62) ;  /* 0x0000000000107947 */ /* 0x000fec0003800000 */
.L_x_61:
[----:B------:R-:W-:-:S04]  /*1e70*/  LOP3.LUT R0, R0, 0x80000000, RZ, 0xc0, !PT ;  /* 0x8000000000007812 */ /* 0x000fc800078ec0ff */
[----:B------:R-:W-:Y:S01]  /*1e80*/  LOP3.LUT R0, R0, 0x7f800000, RZ, 0xfc, !PT ;  /* 0x7f80000000007812 */ /* 0x000fe200078efcff */
[----:B------:R-:W-:Y:S06]  /*1e90*/  BRA `(.L_x_62) ;  /* 0x0000000000047947 */ /* 0x000fec0003800000 */
.L_x_60:
[----:B------:R-:W-:-:S07]  /*1ea0*/  IMAD R0, R4, 0x800000, R0 ;  /* 0x0080000004007824 */ /* 0x000fce00078e0200 */
.L_x_62:
[----:B------:R-:W-:Y:S05]  /*1eb0*/  BSYNC.RECONVERGENT B2 ;  /* 0x0000000000027941 */ /* 0x000fea0003800200 */
.L_x_59:
[----:B------:R-:W-:Y:S05]  /*1ec0*/  BRA `(.L_x_63) ;  /* 0x0000000000207947 */ /* 0x000fea0003800000 */
.L_x_58:
[----:B------:R-:W-:-:S04]  /*1ed0*/  LOP3.LUT R0, R8, 0x80000000, R7, 0x48, !PT ;  /* 0x8000000008007812 */ /* 0x000fc800078e4807 */
[----:B------:R-:W-:Y:S01]  /*1ee0*/  LOP3.LUT R0, R0, 0x7f800000, RZ, 0xfc, !PT ;  /* 0x7f80000000007812 */ /* 0x000fe200078efcff */
[----:B------:R-:W-:Y:S06]  /*1ef0*/  BRA `(.L_x_63) ;  /* 0x0000000000147947 */ /* 0x000fec0003800000 */
.L_x_57:
[----:B------:R-:W-:Y:S01]  /*1f00*/  LOP3.LUT R0, R8, 0x80000000, R7, 0x48, !PT ;  /* 0x8000000008007812 */ /* 0x000fe200078e4807 */
[----:B------:R-:W-:Y:S06]  /*1f10*/  BRA `(.L_x_63) ;  /* 0x00000000000c7947 */ /* 0x000fec0003800000 */
.L_x_56:
[----:B------:R-:W0:Y:S01]  /*1f20*/  MUFU.RSQ R0, -QNAN ;  /* 0xffc0000000007908 */ /* 0x000e220000001400 */
[----:B------:R-:W-:Y:S05]  /*1f30*/  BRA `(.L_x_63) ;  /* 0x0000000000047947 */ /* 0x000fea0003800000 */
.L_x_55:
[----:B------:R-:W-:-:S07]  /*1f40*/  FADD.FTZ R0, R0, R3 ;  /* 0x0000000300007221 */ /* 0x000fce0000010000 */
.L_x_63:
[----:B------:R-:W-:Y:S05]  /*1f50*/  BSYNC.RECONVERGENT B1 ;  /* 0x0000000000017941 */ /* 0x000fea0003800200 */
.L_x_53:
[----:B------:R-:W-:-:S04]  /*1f60*/  IMAD.MOV.U32 R3, RZ, RZ, 0x0 ;  /* 0x00000000ff037424 */ /* 0x000fc800078e00ff */
[----:B0-----:R-:W-:Y:S05]  /*1f70*/  RET.REL.NODEC R2 `(_ZN15audio_processor4cuda18prepare_fft_kernelEPKfP6float2ii) ;  /* 0xffffffe002207950 */ /* 0x001fea0003c3ffff */
.L_x_64:
        /* <DEDUP_REMOVED lines=16> */
.L_x_124:


//--------------------- .text._ZN15audio_processor4cuda10vad_kernelEPKfPbiiff --------------------------
	.section	.text._ZN15audio_processor4cuda10vad_kernelEPKfPbiiff,"ax",@progbits
	.align	128
        .global         _ZN15audio_processor4cuda10vad_kernelEPKfPbiiff
        .type           _ZN15audio_processor4cuda10vad_kernelEPKfPbiiff,@function
        .size           _ZN15audio_processor4cuda10vad_kernelEPKfPbiiff,(.L_x_125 - _ZN15audio_processor4cuda10vad_kernelEPKfPbiiff)
        .other          _ZN15audio_processor4cuda10vad_kernelEPKfPbiiff,@"STO_CUDA_ENTRY STV_DEFAULT"
_ZN15audio_processor4cuda10vad_kernelEPKfPbiiff:
.text._ZN15audio_processor4cuda10vad_kernelEPKfPbiiff:
[----:B------:R-:W-:Y:S08]  /*0000*/  LDC R1, c[0x0][0x37c] ;  /* 0x0000df00ff017b82 */ /* 0x000ff00000000800 */
[----:B------:R-:W0:Y:S08]  /*0010*/  S2UR UR6, SR_CTAID.X ;  /* 0x00000000000679c3 */ /* 0x000e300000002500 */
[----:B------:R-:W0:Y:S02]  /*0020*/  LDC R8, c[0x0][0x390] ;  /* 0x0000e400ff087b82 */ /* 0x000e240000000800 */
[----:B0-----:R-:W-:-:S13]  /*0030*/  ISETP.LE.AND P0, PT, R8, UR6, PT ;  /* 0x0000000608007c0c */ /* 0x001fda000bf03270 */
[----:B------:R-:W-:Y:S05]  /*0040*/  @P0 EXIT ;  /* 0x000000000000094d */ /* 0x000fea0003800000 */
[----:B------:R-:W0:Y:S01]  /*0050*/  S2R R2, SR_TID.X ;  /* 0x0000000000027919 */ /* 0x000e220000002100 */
[----:B------:R-:W1:Y:S01]  /*0060*/  LDCU UR4, c[0x0][0x394] ;  /* 0x00007280ff0477ac */ /* 0x000e620008000800 */
[----:B------:R-:W-:Y:S01]  /*0070*/  BSSY.RECONVERGENT B0, `(.L_x_65) ;  /* 0x000001c000007945 */ /* 0x000fe20003800200 */
[----:B------:R-:W2:Y:S01]  /*0080*/  LDCU.64 UR8, c[0x0][0x358] ;  /* 0x00006b00ff0877ac */ /* 0x000ea20008000a00 */
[----:B-1----:R-:W-:-:S05]  /*0090*/  IMAD.U32 R3, RZ, RZ, UR4 ;  /* 0x00000004ff037e24 */ /* 0x002fca000f8e00ff */
[----:B0-----:R-:W-:-:S13]  /*00a0*/  ISETP.GE.AND P0, PT, R2, R3, PT ;  /* 0x000000030200720c */ /* 0x001fda0003f06270 */
[----:B--2---:R-:W-:Y:S05]  /*00b0*/  @P0 BRA `(.L_x_66) ;  /* 0x00000000005c0947 */ /* 0x004fea0003800000 */
[----:B------:R-:W0:Y:S01]  /*00c0*/  S2R R9, SR_CgaCtaId ;  /* 0x0000000000097919 */ /* 0x000e220000008800 */
[----:B------:R-:W1:Y:S01]  /*00d0*/  LDC R13, c[0x0][0x360] ;  /* 0x0000d800ff0d7b82 */ /* 0x000e620000000800 */
[----:B------:R-:W-:-:S05]  /*00e0*/  MOV R0, 0x400 ;  /* 0x0000040000007802 */ /* 0x000fca0000000f00 */
[----:B------:R-:W-:Y:S02]  /*00f0*/  VIADD R6, R0, 0x10 ;  /* 0x0000001000067836 */ /* 0x000fe40000000000 */
[----:B------:R-:W2:Y:S01]  /*0100*/  LDC R10, c[0x0][0x394] ;  /* 0x0000e500ff0a7b82 */ /* 0x000ea20000000800 */
[----:B------:R-:W-:Y:S02]  /*0110*/  IMAD R0, R8, R3, RZ ;  /* 0x0000000308007224 */ /* 0x000fe400078e02ff */
[----:B------:R-:W-:-:S05]  /*0120*/  IMAD.MOV.U32 R8, RZ, RZ, R2 ;  /* 0x000000ffff087224 */ /* 0x000fca00078e0002 */
[----:B------:R-:W3:Y:S01]  /*0130*/  LDC.64 R4, c[0x0][0x380] ;  /* 0x0000e000ff047b82 */ /* 0x000ee20000000a00 */
[----:B0-----:R-:W-:-:S07]  /*0140*/  LEA R9, R9, R6, 0x18 ;  /* 0x0000000609097211 */ /* 0x001fce00078ec0ff */
.L_x_69:
[----:B--2---:R-:W-:Y:S01]  /*0150*/  IMAD.MOV.U32 R3, RZ, RZ, R10 ;  /* 0x000000ffff037224 */ /* 0x004fe200078e000a */
[----:B------:R-:W-:Y:S01]  /*0160*/  BSSY.RECONVERGENT B1, `(.L_x_67) ;  /* 0x0000008000017945 */ /* 0x000fe20003800200 */
[----:B------:R-:W-:Y:S01]  /*0170*/  LEA R11, R8, R9, 0x2 ;  /* 0x00000009080b7211 */ /* 0x000fe200078e10ff */
[----:B------:R-:W-:Y:S02]  /*0180*/  IMAD.MOV.U32 R6, RZ, RZ, RZ ;  /* 0x000000ffff067224 */ /* 0x000fe400078e00ff */
[----:B0-----:R-:W-:-:S05]  /*0190*/  IMAD R7, R3, UR6, R8 ;  /* 0x0000000603077c24 */ /* 0x001fca000f8e0208 */
[----:B------:R-:W-:-:S13]  /*01a0*/  ISETP.GE.AND P0, PT, R7, R0, PT ;  /* 0x000000000700720c */ /* 0x000fda0003f06270 */
[----:B------:R-:W-:Y:S05]  /*01b0*/  @P0 BRA `(.L_x_68) ;  /* 0x0000000000080947 */ /* 0x000fea0003800000 */
[----:B---3--:R-:W-:-:S06]  /*01c0*/  IMAD.WIDE R6, R7, 0x4, R4 ;  /* 0x0000000407067825 */ /* 0x008fcc00078e0204 */
[----:B------:R0:W5:Y:S02]  /*01d0*/  LDG.E.CONSTANT R6, desc[UR8][R6.64] ;  /* 0x0000000806067981 */ /* 0x000164000c1e9900 */
.L_x_68:
[----:B------:R-:W-:Y:S05]  /*01e0*/  BSYNC.RECONVERGENT B1 ;  /* 0x0000000000017941 */ /* 0x000fea0003800200 */
.L_x_67:
[----:B-----5:R4:W-:Y:S01]  /*01f0*/  STS [R11], R6 ;  /* 0x000000060b007388 */ /* 0x0209e20000000800 */
[----:B-1----:R-:W-:-:S05]  /*0200*/  IMAD.IADD R8, R13, 0x1, R8 ;  /* 0x000000010d087824 */ /* 0x002fca00078e0208 */
[----:B------:R-:W-:-:S13]  /*0210*/  ISETP.GE.AND P0, PT, R8, R3, PT ;  /* 0x000000030800720c */ /* 0x000fda0003f06270 */
[----:B----4-:R-:W-:Y:S05]  /*0220*/  @!P0 BRA `(.L_x_69) ;  /* 0xfffffffc00c88947 */ /* 0x010fea000383ffff */
.L_x_66:
[----:B------:R-:W-:Y:S05]  /*0230*/  BSYNC.RECONVERGENT B0 ;  /* 0x0000000000007941 */ /* 0x000fea0003800200 */
.L_x_65:
[----:B------:R-:W-:Y:S01]  /*0240*/  BAR.SYNC.DEFER_BLOCKING 0x0 ;  /* 0x0000000000007b1d */ /* 0x000fe20000010000 */
[----:B------:R-:W-:Y:S01]  /*0250*/  ISETP.GE.AND P0, PT, R2, R3, PT ;  /* 0x000000030200720c */ /* 0x000fe20003f06270 */
[----:B---3--:R-:W-:Y:S02]  /*0260*/  HFMA2 R4, -RZ, RZ, 0, 0 ;  /* 0x00000000ff047431 */ /* 0x008fe400000001ff */
[----:B------:R-:W-:Y:S02]  /*0270*/  IMAD.MOV.U32 R0, RZ, RZ, RZ ;  /* 0x000000ffff007224 */ /* 0x000fe400078e00ff */
[----:B------:R-:W-:Y:S08]  /*0280*/  BSSY.RECONVERGENT B0, `(.L_x_70) ;  /* 0x000001b000007945 */ /* 0x000ff00003800200 */
[----:B------:R-:W-:Y:S05]  /*0290*/  @P0 BRA `(.L_x_71) ;  /* 0x0000000000640947 */ /* 0x000fea0003800000 */
[----:B------:R-:W1:Y:S01]  /*02a0*/  S2R R3, SR_CgaCtaId ;  /* 0x0000000000037919 */ /* 0x000e620000008800 */
[----:B0-----:R-:W0:Y:S01]  /*02b0*/  LDC R7, c[0x0][0x360] ;  /* 0x0000d800ff077b82 */ /* 0x001e220000000800 */
[----:B------:R-:W-:Y:S01]  /*02c0*/  MOV R0, 0x400 ;  /* 0x0000040000007802 */ /* 0x000fe20000000f00 */
[----:B------:R-:W-:Y:S01]  /*02d0*/  IMAD.MOV.U32 R4, RZ, RZ, RZ ;  /* 0x000000ffff047224 */ /* 0x000fe200078e00ff */
[----:B------:R-:W-:-:S03]  /*02e0*/  MOV R6, R2 ;  /* 0x0000000200067202 */ /* 0x000fc60000000f00 */
[----:B------:R-:W-:Y:S02]  /*02f0*/  VIADD R0, R0, 0x10 ;  /* 0x0000001000007836 */ /* 0x000fe40000000000 */
[----:B------:R-:W2:Y:S03]  /*0300*/  LDC R10, c[0x0][0x394] ;  /* 0x0000e500ff0a7b82 */ /* 0x000ea60000000800 */
[----:B-1----:R-:W-:Y:S01]  /*0310*/  LEA R11, R3, R0, 0x18 ;  /* 0x00000000030b7211 */ /* 0x002fe200078ec0ff */
[----:B------:R-:W-:-:S07]  /*0320*/  IMAD.MOV.U32 R0, RZ, RZ, RZ ;  /* 0x000000ffff007224 */ /* 0x000fce00078e00ff */
.L_x_72:
[C---:B------:R-:W-:Y:S01]  /*0330*/  ISETP.GE.AND P1, PT, R6.reuse, 0x1, PT ;  /* 0x000000010600780c */ /* 0x040fe20003f26270 */
[----:B------:R-:W-:Y:S02]  /*0340*/  IMAD R8, R6, 0x4, R11 ;  /* 0x0000000406087824 */ /* 0x000fe400078e020b */
[----:B0-----:R-:W-:-:S03]  /*0350*/  IMAD.IADD R6, R7, 0x1, R6 ;  /* 0x0000000107067824 */ /* 0x001fc600078e0206 */
[----:B------:R-:W0:Y:S07]  /*0360*/  LDS R9, [R8] ;  /* 0x0000000008097984 */ /* 0x000e2e0000000800 */
[----:B------:R-:W1:Y:S01]  /*0370*/  @P1 LDS R3, [R8+-0x4] ;  /* 0xfffffc0008031984 */ /* 0x000e620000000800 */
[----:B------:R-:W-:Y:S02]  /*0380*/  @P1 IADD3 R5, PT, PT, R0, 0x1, RZ ;  /* 0x0000000100051810 */ /* 0x000fe40007ffe0ff */
[C---:B0-----:R-:W-:Y:S01]  /*0390*/  @P1 FSETP.GE.AND P0, PT, R9.reuse, RZ, PT ;  /* 0x000000ff0900120b */ /* 0x041fe20003f06000 */
[----:B------:R-:W-:-:S03]  /*03a0*/  FFMA R4, R9, R9, R4 ;  /* 0x0000000909047223 */ /* 0x000fc60000000004 */
[----:B-1----:R-:W-:Y:S01]  /*03b0*/  @P1 FSETP.GE.XOR P2, PT, R3, RZ, P0 ;  /* 0x000000ff0300120b */ /* 0x002fe20000746800 */
[----:B--2---:R-:W-:Y:S01]  /*03c0*/  IMAD.MOV.U32 R3, RZ, RZ, R10 ;  /* 0x000000ffff037224 */ /* 0x004fe200078e000a */
[----:B------:R-:W-:Y:S02]  /*03d0*/  PLOP3.LUT P0, PT, PT, PT, PT, 0x80, 0x8 ;  /* 0x000000000008781c */ /* 0x000fe40003f0f070 */
[----:B------:R-:W-:Y:S02]  /*03e0*/  @P1 PLOP3.LUT P0, PT, P2, PT, PT, 0x80, 0x8 ;  /* 0x000000000008181c */ /* 0x000fe4000170f070 */
[----:B------:R-:W-:-:S11]  /*03f0*/  ISETP.GE.AND P2, PT, R6, R3, PT ;  /* 0x000000030600720c */ /* 0x000fd60003f46270 */
[----:B------:R-:W-:-:S04]  /*0400*/  @!P0 IMAD.MOV R5, RZ, RZ, R0 ;  /* 0x000000ffff058224 */ /* 0x000fc800078e0200 */
[----:B------:R-:W-:Y:S01]  /*0410*/  @P1 IMAD.MOV.U32 R0, RZ, RZ, R5 ;  /* 0x000000ffff001224 */ /* 0x000fe200078e0005 */
[----:B------:R-:W-:Y:S06]  /*0420*/  @!P2 BRA `(.L_x_72) ;  /* 0xfffffffc00c0a947 */ /* 0x000fec000383ffff */
.L_x_71:
[----:B------:R-:W-:Y:S05]  /*0430*/  BSYNC.RECONVERGENT B0 ;  /* 0x0000000000007941 */ /* 0x000fea0003800200 */
.L_x_70:
[----:B------:R-:W1:Y:S01]  /*0440*/  SHFL.DOWN PT, R5, R4, 0x10, 0x1f ;  /* 0x0a001f0004057f89 */ /* 0x000e6200000e0000 */
[----:B------:R-:W-:Y:S01]  /*0450*/  ISETP.NE.AND P0, PT, R2, RZ, PT ;  /* 0x000000ff0200720c */ /* 0x000fe20003f05270 */
[----:B------:R-:W-:Y:S02]  /*0460*/  BSSY.RECONVERGENT B0, `(.L_x_73) ;  /* 0x0000027000007945 */ /* 0x000fe40003800200 */
[----:B0-----:R-:W0:Y:S01]  /*0470*/  SHFL.DOWN PT, R7, R0, 0x10, 0x1f ;  /* 0x0a001f0000077f89 */ /* 0x001e2200000e0000 */
[----:B-1----:R-:W-:Y:S01]  /*0480*/  FADD R5, R5, R4 ;  /* 0x0000000405057221 */ /* 0x002fe20000000000 */
[----:B0-----:R-:W-:-:S04]  /*0490*/  IMAD.IADD R7, R7, 0x1, R0 ;  /* 0x0000000107077824 */ /* 0x001fc800078e0200 */
[----:B------:R-:W0:Y:S04]  /*04a0*/  SHFL.DOWN PT, R6, R5, 0x8, 0x1f ;  /* 0x09001f0005067f89 */ /* 0x000e2800000e0000 */
[----:B------:R-:W1:Y:S01]  /*04b0*/  SHFL.DOWN PT, R8, R7, 0x8, 0x1f ;  /* 0x09001f0007087f89 */ /* 0x000e6200000e0000 */
[----:B0-----:R-:W-:Y:S01]  /*04c0*/  FADD R6, R5, R6 ;  /* 0x0000000605067221 */ /* 0x001fe20000000000 */
[----:B-1----:R-:W-:-:S04]  /*04d0*/  IADD3 R8, PT, PT, R7, R8, RZ ;  /* 0x0000000807087210 */ /* 0x002fc80007ffe0ff */
[----:B------:R-:W0:Y:S04]  /*04e0*/  SHFL.DOWN PT, R9, R6, 0x4, 0x1f ;  /* 0x08801f0006097f89 */ /* 0x000e2800000e0000 */
[----:B------:R-:W1:Y:S01]  /*04f0*/  SHFL.DOWN PT, R11, R8, 0x4, 0x1f ;  /* 0x08801f00080b7f89 */ /* 0x000e6200000e0000 */
[----:B0-----:R-:W-:Y:S01]  /*0500*/  FADD R9, R6, R9 ;  /* 0x0000000906097221 */ /* 0x001fe20000000000 */
[----:B-1----:R-:W-:-:S04]  /*0510*/  IMAD.IADD R11, R8, 0x1, R11 ;  /* 0x00000001080b7824 */ /* 0x002fc800078e020b */
[----:B------:R-:W0:Y:S04]  /*0520*/  SHFL.DOWN PT, R0, R9, 0x2, 0x1f ;  /* 0x08401f0009007f89 */ /* 0x000e2800000e0000 */
[----:B------:R-:W1:Y:S01]  /*0530*/  SHFL.DOWN PT, R10, R11, 0x2, 0x1f ;  /* 0x08401f000b0a7f89 */ /* 0x000e6200000e0000 */
[----:B0-----:R-:W-:Y:S01]  /*0540*/  FADD R4, R9, R0 ;  /* 0x0000000009047221 */ /* 0x001fe20000000000 */
[----:B-1----:R-:W-:-:S04]  /*0550*/  IMAD.IADD R10, R11, 0x1, R10 ;  /* 0x000000010b0a7824 */ /* 0x002fc800078e020a */
[----:B------:R-:W0:Y:S04]  /*0560*/  SHFL.DOWN PT, R5, R4, 0x1, 0x1f ;  /* 0x08201f0004057f89 */ /* 0x000e2800000e0000 */
[----:B------:R-:W1:Y:S01]  /*0570*/  SHFL.DOWN PT, R7, R10, 0x1, 0x1f ;  /* 0x08201f000a077f89 */ /* 0x000e6200000e0000 */
[----:B0-----:R-:W-:Y:S01]  /*0580*/  FADD R0, R4, R5 ;  /* 0x0000000504007221 */ /* 0x001fe20000000000 */
[----:B-1----:R-:W-:Y:S01]  /*0590*/  IMAD.IADD R5, R10, 0x1, R7 ;  /* 0x000000010a057824 */ /* 0x002fe200078e0207 */
[----:B------:R-:W-:Y:S06]  /*05a0*/  @P0 BRA `(.L_x_74) ;  /* 0x0000000000480947 */ /* 0x000fec0003800000 */
[----:B------:R-:W-:Y:S01]  /*05b0*/  I2FP.F32.S32 R3, R3 ;  /* 0x0000000300037245 */ /* 0x000fe20000201400 */
[----:B------:R-:W-:Y:S03]  /*05c0*/  BSSY.RECONVERGENT B1, `(.L_x_75) ;  /* 0x000000c000017945 */ /* 0x000fe60003800200 */
        /* <DEDUP_REMOVED lines=9> */
[----:B------:R-:W-:Y:S05]  /*0660*/  CALL.REL.NOINC `($__internal_2_$__cuda_sm3x_div_rn_noftz_f32_slowpath) ;  /* 0x0000000400147944 */ /* 0x000fea0003c00000 */
[----:B------:R-:W-:-:S07]  /*0670*/  MOV R4, R0 ;  /* 0x0000000000047202 */ /* 0x000fce0000000f00 */
.L_x_76:
[----:B------:R-:W-:Y:S05]  /*0680*/  BSYNC.RECONVERGENT B1 ;  /* 0x0000000000017941 */ /* 0x000fea0003800200 */
.L_x_75:
[----:B------:R-:W0:Y:S01]  /*0690*/  S2UR UR5, SR_CgaCtaId ;  /* 0x00000000000579c3 */ /* 0x000e220000008800 */
[----:B------:R-:W-:Y:S02]  /*06a0*/  UMOV UR4, 0x400 ;  /* 0x0000040000047882 */ /* 0x000fe40000000000 */
[----:B0-----:R-:W-:-:S09]  /*06b0*/  ULEA UR4, UR5, UR4, 0x18 ;  /* 0x0000000405047291 */ /* 0x001fd2000f8ec0ff */
[----:B------:R0:W-:Y:S03]  /*06c0*/  STS.64 [UR4], R4 ;  /* 0x00000004ff007988 */ /* 0x0001e60008000a04 */
.L_x_74:
[----:B------:R-:W-:Y:S05]  /*06d0*/  BSYNC.RECONVERGENT B0 ;  /* 0x0000000000007941 */ /* 0x000fea0003800200 */
.L_x_73:
[----:B------:R-:W-:Y:S01]  /*06e0*/  BAR.SYNC.DEFER_BLOCKING 0x0 ;  /* 0x0000000000007b1d */ /* 0x000fe20000010000 */
[----:B------:R-:W-:-:S13]  /*06f0*/  ISETP.NE.AND P0, PT, R2, RZ, PT ;  /* 0x000000ff0200720c */ /* 0x000fda0003f05270 */
[----:B------:R-:W-:Y:S05]  /*0700*/  @P0 EXIT ;  /* 0x000000000000094d */ /* 0x000fea0003800000 */
[----:B------:R-:W1:Y:S01]  /*0710*/  S2UR UR5, SR_CgaCtaId ;  /* 0x00000000000579c3 */ /* 0x000e620000008800 */
[----:B------:R-:W-:Y:S01]  /*0720*/  UMOV UR4, 0x400 ;  /* 0x0000040000047882 */ /* 0x000fe20000000000 */
[----:B------:R-:W-:Y:S01]  /*0730*/  IMAD.MOV.U32 R7, RZ, RZ, 0x3e055027 ;  /* 0x3e055027ff077424 */ /* 0x000fe200078e00ff */
[----:B-1----:R-:W-:-:S09]  /*0740*/  ULEA UR4, UR5, UR4, 0x18 ;  /* 0x0000000405047291 */ /* 0x002fd2000f8ec0ff */
[----:B------:R-:W1:Y:S02]  /*0750*/  LDS.64 R2, [UR4] ;  /* 0x00000004ff027984 */ /* 0x000e640008000a00 */
[----:B------:R-:W2:Y:S02]  /*0760*/  LDCU UR4, c[0x0][0x394] ;  /* 0x00007280ff0477ac */ /* 0x000ea40008000800 */
[----:B--2---:R-:W-:-:S04]  /*0770*/  I2FP.F32.S32 R6, UR4 ;  /* 0x0000000400067c45 */ /* 0x004fc80008201400 */
[----:B------:R-:W2:Y:S01]  /*0780*/  MUFU.RCP R9, R6 ;  /* 0x0000000600097308 */ /* 0x000ea20000001000 */
[----:B-1----:R-:W-:Y:S01]  /*0790*/  FADD R2, R2, 1.00000001335143196e-10 ;  /* 0x2edbe6ff02027421 */ /* 0x002fe20000000000 */
[----:B------:R-:W-:-:S04]  /*07a0*/  I2FP.F32.S32 R3, R3 ;  /* 0x0000000300037245 */ /* 0x000fc80000201400 */
[----:B------:R-:W-:-:S13]  /*07b0*/  FSETP.GEU.AND P0, PT, R2, 1.175494350822287508e-38, PT ;  /* 0x008000000200780b */ /* 0x000fda0003f0e000 */
[----:B------:R-:W-:-:S04]  /*07c0*/  @!P0 FMUL R2, R2, 8388608 ;  /* 0x4b00000002028820 */ /* 0x000fc80000400000 */
[C---:B------:R-:W-:Y:S01]  /*07d0*/  VIADD R0, R2.reuse, 0xc0d55555 ;  /* 0xc0d5555502007836 */ /* 0x040fe20000000000 */
[----:B------:R-:W-:-:S04]  /*07e0*/  FSETP.NEU.AND P1, PT, R2, RZ, PT ;  /* 0x000000ff0200720b */ /* 0x000fc80003f2d000 */
[----:B0-----:R-:W-:-:S05]  /*07f0*/  LOP3.LUT R5, R0, 0xff800000, RZ, 0xc0, !PT ;  /* 0xff80000000057812 */ /* 0x001fca00078ec0ff */
[----:B------:R-:W-:Y:S01]  /*0800*/  IMAD.IADD R0, R2, 0x1, -R5 ;  /* 0x0000000102007824 */ /* 0x000fe200078e0a05 */
[----:B------:R-:W-:-:S03]  /*0810*/  I2FP.F32.S32 R5, R5 ;  /* 0x0000000500057245 */ /* 0x000fc60000201400 */
[----:B------:R-:W-:Y:S01]  /*0820*/  FADD R4, R0, -1 ;  /* 0xbf80000000047421 */ /* 0x000fe20000000000 */
[----:B------:R-:W-:Y:S02]  /*0830*/  FSEL R0, RZ, -23, P0 ;  /* 0xc1b80000ff007808 */ /* 0x000fe40000000000 */
[----:B------:R-:W-:Y:S01]  /*0840*/  ISETP.GT.U32.AND P0, PT, R2, 0x7f7fffff, PT ;  /* 0x7f7fffff0200780c */ /* 0x000fe20003f04070 */
[C---:B------:R-:W-:Y:S02]  /*0850*/  FFMA R7, R4.reuse, -R7, 0.14084610342979431152 ;  /* 0x3e1039f604077423 */ /* 0x040fe40000000807 */
[----:B------:R-:W-:Y:S01]  /*0860*/  FFMA R0, R5, 1.1920928955078125e-07, R0 ;  /* 0x3400000005007823 */ /* 0x000fe20000000000 */
[----:B------:R-:W-:Y:S01]  /*0870*/  MOV R5, 0x7f800000 ;  /* 0x7f80000000057802 */ /* 0x000fe20000000f00 */
[----:B------:R-:W-:-:S04]  /*0880*/  FFMA R7, R4, R7, -0.12148627638816833496 ;  /* 0xbdf8cdcc04077423 */ /* 0x000fc80000000007 */
[----:B------:R-:W-:-:S04]  /*0890*/  FFMA R7, R4, R7, 0.13980610668659210205 ;  /* 0x3e0f295504077423 */ /* 0x000fc80000000007 */
[----:B------:R-:W-:-:S04]  /*08a0*/  FFMA R7, R4, R7, -0.16684235632419586182 ;  /* 0xbe2ad8b904077423 */ /* 0x000fc80000000007 */
[----:B------:R-:W-:-:S04]  /*08b0*/  FFMA R7, R4, R7, 0.20012299716472625732 ;  /* 0x3e4ced0b04077423 */ /* 0x000fc80000000007 */
[----:B------:R-:W-:-:S04]  /*08c0*/  FFMA R7, R4, R7, -0.24999669194221496582 ;  /* 0xbe7fff2204077423 */ /* 0x000fc80000000007 */
[----:B------:R-:W-:-:S04]  /*08d0*/  FFMA R7, R4, R7, 0.33333182334899902344 ;  /* 0x3eaaaa7804077423 */ /* 0x000fc80000000007 */
[----:B------:R-:W-:-:S04]  /*08e0*/  FFMA R7, R4, R7, -0.5 ;  /* 0xbf00000004077423 */ /* 0x000fc80000000007 */
[----:B------:R-:W-:-:S04]  /*08f0*/  FMUL R7, R4, R7 ;  /* 0x0000000704077220 */ /* 0x000fc80000400000 */
[----:B------:R-:W-:Y:S01]  /*0900*/  FFMA R7, R4, R7, R4 ;  /* 0x0000000704077223 */ /* 0x000fe20000000004 */
[----:B--2---:R-:W-:-:S03]  /*0910*/  FFMA R4, -R6, R9, 1 ;  /* 0x3f80000006047423 */ /* 0x004fc60000000109 */
[----:B------:R-:W-:Y:S01]  /*0920*/  FFMA R7, R0, 0.69314718246459960938, R7 ;  /* 0x3f31721800077823 */ /* 0x000fe20000000007 */
[----:B------:R-:W-:Y:S01]  /*0930*/  @P0 FFMA R7, R2, R5, +INF ;  /* 0x7f80000002070423 */ /* 0x000fe20000000005 */
[----:B------:R-:W0:Y:S01]  /*0940*/  FCHK P0, R3, R6 ;  /* 0x0000000603007302 */ /* 0x000e220000000000 */
[----:B------:R-:W-:Y:S02]  /*0950*/  FFMA R0, R9, R4, R9 ;  /* 0x0000000409007223 */ /* 0x000fe40000000009 */
[----:B------:R-:W-:Y:S02]  /*0960*/  FMUL R7, R7, 0.43429449200630187988 ;  /* 0x3ede5bd907077820 */ /* 0x000fe40000400000 */
[----:B------:R-:W-:Y:S02]  /*0970*/  FFMA R5, R0, R3, RZ ;  /* 0x0000000300057223 */ /* 0x000fe400000000ff */
[----:B------:R-:W-:Y:S02]  /*0980*/  FMUL R2, R7, 10 ;  /* 0x4120000007027820 */ /* 0x000fe40000400000 */
[----:B------:R-:W-:-:S03]  /*0990*/  FFMA R4, -R6, R5, R3 ;  /* 0x0000000506047223 */ /* 0x000fc60000000103 */
[----:B------:R-:W-:Y:S01]  /*09a0*/  FSEL R2, R2, -INF , P1 ;  /* 0xff80000002027808 */ /* 0x000fe20000800000 */
[----:B------:R-:W-:Y:S01]  /*09b0*/  FFMA R0, R0, R4, R5 ;  /* 0x0000000400007223 */ /* 0x000fe20000000005 */
[----:B0-----:R-:W-:Y:S06]  /*09c0*/  @!P0 BRA `(.L_x_77) ;  /* 0x0000000000108947 */ /* 0x001fec0003800000 */
[----:B------:R-:W-:Y:S01]  /*09d0*/  IMAD.MOV.U32 R0, RZ, RZ, R3 ;  /* 0x000000ffff007224 */ /* 0x000fe200078e0003 */
[----:B------:R-:W-:Y:S01]  /*09e0*/  MOV R4, 0xa10 ;  /* 0x00000a1000047802 */ /* 0x000fe20000000f00 */
[----:B------:R-:W-:-:S07]  /*09f0*/  IMAD.MOV.U32 R3, RZ, RZ, R6 ;  /* 0x000000ffff037224 */ /* 0x000fce00078e0006 */
[----:B------:R-:W-:Y:S05]  /*0a00*/  CALL.REL.NOINC `($__internal_2_$__cuda_sm3x_div_rn_noftz_f32_slowpath) ;  /* 0x00000000002c7944 */ /* 0x000fea0003c00000 */
.L_x_77:
[----:B------:R-:W0:Y:S01]  /*0a10*/  LDCU.64 UR4, c[0x0][0x388] ;  /* 0x00007100ff0477ac */ /* 0x000e220008000a00 */
[----:B------:R-:W1:Y:S01]  /*0a20*/  LDCU.64 UR10, c[0x0][0x398] ;  /* 0x00007300ff0a77ac */ /* 0x000e620008000a00 */
[----:B0-----:R-:W-:Y:S01]  /*0a30*/  UIADD3 UR4, UP0, UPT, UR6, UR4, URZ ;  /* 0x0000000406047290 */ /* 0x001fe2000ff1e0ff */
[----:B-1----:R-:W-:-:S03]  /*0a40*/  FSETP.GEU.AND P0, PT, R0, UR11, PT ;  /* 0x0000000b00007c0b */ /* 0x002fc6000bf0e000 */
[----:B------:R-:W-:Y:S01]  /*0a50*/  UIADD3.X UR5, UPT, UPT, URZ, UR5, URZ, UP0, !UPT ;  /* 0x00000005ff057290 */ /* 0x000fe200087fe4ff */
[----:B------:R-:W-:Y:S01]  /*0a60*/  FSETP.GT.AND P0, PT, R2, UR10, !P0 ;  /* 0x0000000a02007c0b */ /* 0x000fe2000c704000 */
[----:B------:R-:W-:-:S04]  /*0a70*/  IMAD.U32 R2, RZ, RZ, UR4 ;  /* 0x00000004ff027e24 */ /* 0x000fc8000f8e00ff */
[----:B------:R-:W-:Y:S02]  /*0a80*/  MOV R3, UR5 ;  /* 0x0000000500037c02 */ /* 0x000fe40008000f00 */
[----:B------:R-:W-:-:S05]  /*0a90*/  SEL R5, RZ, 0x1, !P0 ;  /* 0x00000001ff057807 */ /* 0x000fca0004000000 */
[----:B------:R-:W-:Y:S01]  /*0aa0*/  STG.E.U8 desc[UR8][R2.64], R5 ;  /* 0x0000000502007986 */ /* 0x000fe2000c101108 */
[----:B------:R-:W-:Y:S05]  /*0ab0*/  EXIT ;  /* 0x000000000000794d */ /* 0x000fea0003800000 */
        .weak           $__internal_2_$__cuda_sm3x_div_rn_noftz_f32_slowpath
        .type           $__internal_2_$__cuda_sm3x_div_rn_noftz_f32_slowpath,@function
        .size           $__internal_2_$__cuda_sm3x_div_rn_noftz_f32_slowpath,(.L_x_125 - $__internal_2_$__cuda_sm3x_div_rn_noftz_f32_slowpath)
$__internal_2_$__cuda_sm3x_div_rn_noftz_f32_slowpath:
[----:B------:R-:W-:Y:S01]  /*0ac0*/  SHF.R.U32.HI R7, RZ, 0x17, R3 ;  /* 0x00000017ff077819 */ /* 0x000fe20000011603 */
[----:B------:R-:W-:Y:S01]  /*0ad0*/  BSSY.RECONVERGENT B2, `(.L_x_78) ;  /* 0x0000062000027945 */ /* 0x000fe20003800200 */
[----:B------:R-:W-:Y:S02]  /*0ae0*/  SHF.R.U32.HI R6, RZ, 0x17, R0 ;  /* 0x00000017ff067819 */ /* 0x000fe40000011600 */
[----:B------:R-:W-:Y:S02]  /*0af0*/  LOP3.LUT R12, R7, 0xff, RZ, 0xc0, !PT ;  /* 0x000000ff070c7812 */ /* 0x000fe400078ec0ff */
        /* <DEDUP_REMOVED lines=25> */
[----:B------:R-:W-:Y:S01]  /*0c90*/  @P0 MOV R6, RZ ;  /* 0x000000ff00060202 */ /* 0x000fe20000000f00 */
[----:B------:R-:W-:Y:S02]  /*0ca0*/  @!P0 IMAD.MOV.U32 R6, RZ, RZ, -0x40 ;  /* 0xffffffc0ff068424 */ /* 0x000fe400078e00ff */
[----:B------:R-:W-:Y:S01]  /*0cb0*/  @!P0 FFMA R0, R0, 1.84467440737095516160e+19, RZ ;  /* 0x5f80000000008823 */ /* 0x000fe200000000ff */
[----:B------:R-:W-:Y:S01]  /*0cc0*/  @!P1 FFMA R3, R3, 1.84467440737095516160e+19, RZ ;  /* 0x5f80000003039823 */ /* 0x000fe200000000ff */
[----:B------:R-:W-:-:S07]  /*0cd0*/  @!P1 VIADD R6, R6, 0x40 ;  /* 0x0000004006069836 */ /* 0x000fce0000000000 */
.L_x_79:
[----:B------:R-:W-:Y:S01]  /*0ce0*/  LEA R8, R12, 0xc0800000, 0x17 ;  /* 0xc08000000c087811 */ /* 0x000fe200078eb8ff */
[----:B------:R-:W-:Y:S04]  /*0cf0*/  BSSY.RECONVERGENT B3, `(.L_x_84) ;  /* 0x0000036000037945 */ /* 0x000fe80003800200 */
[----:B------:R-:W-:Y:S01]  /*0d00*/  IMAD.IADD R8, R3, 0x1, -R8 ;  /* 0x0000000103087824 */ /* 0x000fe200078e0a08 */
[----:B------:R-:W-:-:S03]  /*0d10*/  IADD3 R3, PT, PT, R10, -0x7f, RZ ;  /* 0xffffff810a037810 */ /* 0x000fc60007ffe0ff */
[----:B------:R-:W0:Y:S01]  /*0d20*/  MUFU.RCP R7, R8 ;  /* 0x0000000800077308 */ /* 0x000e220000001000 */
[----:B------:R-:W-:Y:S01]  /*0d30*/  FADD.FTZ R9, -R8, -RZ ;  /* 0x800000ff08097221 */ /* 0x000fe20000010100 */
[----:B------:R-:W-:-:S03]  /*0d40*/  IMAD R0, R3, -0x800000, R0 ;  /* 0xff80000003007824 */ /* 0x000fc600078e0200 */
[----:B0-----:R-:W-:-:S04]  /*0d50*/  FFMA R10, R7, R9, 1 ;  /* 0x3f800000070a7423 */ /* 0x001fc80000000009 */
[----:B------:R-:W-:-:S04]  /*0d60*/  FFMA R14, R7, R10, R7 ;  /* 0x0000000a070e7223 */ /* 0x000fc80000000007 */
[----:B------:R-:W-:-:S04]  /*0d70*/  FFMA R7, R0, R14, RZ ;  /* 0x0000000e00077223 */ /* 0x000fc800000000ff */
[----:B------:R-:W-:-:S04]  /*0d80*/  FFMA R10, R9, R7, R0 ;  /* 0x00000007090a7223 */ /* 0x000fc80000000000 */
[----:B------:R-:W-:Y:S01]  /*0d90*/  FFMA R11, R14, R10, R7 ;  /* 0x0000000a0e0b7223 */ /* 0x000fe20000000007 */
[----:B------:R-:W-:-:S03]  /*0da0*/  IADD3 R7, PT, PT, R3, 0x7f, -R12 ;  /* 0x0000007f03077810 */ /* 0x000fc60007ffe80c */
[----:B------:R-:W-:Y:S02]  /*0db0*/  FFMA R10, R9, R11, R0 ;  /* 0x0000000b090a7223 */ /* 0x000fe40000000000 */
[----:B------:R-:W-:Y:S02]  /*0dc0*/  IMAD.IADD R7, R7, 0x1, R6 ;  /* 0x0000000107077824 */ /* 0x000fe400078e0206 */
        /* <DEDUP_REMOVED lines=15> */
[C---:B------:R-:W-:Y:S01]  /*0ec0*/  IADD3 R8, PT, PT, R9.reuse, 0x20, RZ ;  /* 0x0000002009087810 */ /* 0x040fe20007ffe0ff */
[CCC-:B------:R-:W-:Y:S01]  /*0ed0*/  FFMA.RM R6, R14.reuse, R10.reuse, R11.reuse ;  /* 0x0000000a0e067223 */ /* 0x1c0fe2000000400b */
[----:B------:R-:W-:Y:S02]  /*0ee0*/  ISETP.NE.AND P2, PT, R9, RZ, PT ;  /* 0x000000ff0900720c */ /* 0x000fe40003f45270 */
[----:B------:R-:W-:Y:S01]  /*0ef0*/  LOP3.LUT R7, R3, 0x7fffff, RZ, 0xc0, !PT ;  /* 0x007fffff03077812 */ /* 0x000fe200078ec0ff */
[----:B------:R-:W-:Y:S01]  /*0f00*/  FFMA.RP R3, R14, R10, R11 ;  /* 0x0000000a0e037223 */ /* 0x000fe2000000800b */
[----:B------:R-:W-:Y:S01]  /*0f10*/  ISETP.NE.AND P1, PT, R9, RZ, PT ;  /* 0x000000ff0900720c */ /* 0x000fe20003f25270 */
[----:B------:R-:W-:Y:S01]  /*0f20*/  IMAD.MOV R9, RZ, RZ, -R9 ;  /* 0x000000ffff097224 */ /* 0x000fe200078e0a09 */
[----:B------:R-:W-:Y:S02]  /*0f30*/  LOP3.LUT R7, R7, 0x800000, RZ, 0xfc, !PT ;  /* 0x0080000007077812 */ /* 0x000fe400078efcff */
        /* <DEDUP_REMOVED lines=13> */
.L_x_86:
[----:B------:R-:W-:-:S04]  /*1010*/  LOP3.LUT R0, R0, 0x80000000, RZ, 0xc0, !PT ;  /* 0x8000000000007812 */ /* 0x000fc800078ec0ff */
[----:B------:R-:W-:Y:S01]  /*1020*/  LOP3.LUT R0, R0, 0x7f800000, RZ, 0xfc, !PT ;  /* 0x7f80000000007812 */ /* 0x000fe200078efcff */
[----:B------:R-:W-:Y:S06]  /*1030*/  BRA `(.L_x_87) ;  /* 0x0000000000047947 */ /* 0x000fec0003800000 */
.L_x_85:
[----:B------:R-:W-:-:S07]  /*1040*/  IMAD R0, R7, 0x800000, R0 ;  /* 0x0080000007007824 */ /* 0x000fce00078e0200 */
.L_x_87:
[----:B------:R-:W-:Y:S05]  /*1050*/  BSYNC.RECONVERGENT B3 ;  /* 0x0000000000037941 */ /* 0x000fea0003800200 */
.L_x_84:
[----:B------:R-:W-:Y:S05]  /*1060*/  BRA `(.L_x_88) ;  /* 0x0000000000207947 */ /* 0x000fea0003800000 */
.L_x_83:
[----:B------:R-:W-:-:S04]  /*1070*/  LOP3.LUT R0, R3, 0x80000000, R0, 0x48, !PT ;  /* 0x8000000003007812 */ /* 0x000fc800078e4800 */
[----:B------:R-:W-:Y:S01]  /*1080*/  LOP3.LUT R0, R0, 0x7f800000, RZ, 0xfc, !PT ;  /* 0x7f80000000007812 */ /* 0x000fe200078efcff */
[----:B------:R-:W-:Y:S06]  /*1090*/  BRA `(.L_x_88) ;  /* 0x0000000000147947 */ /* 0x000fec0003800000 */
.L_x_82:
[----:B------:R-:W-:Y:S01]  /*10a0*/  LOP3.LUT R0, R3, 0x80000000, R0, 0x48, !PT ;  /* 0x8000000003007812 */ /* 0x000fe200078e4800 */
[----:B------:R-:W-:Y:S06]  /*10b0*/  BRA `(.L_x_88) ;  /* 0x00000000000c7947 */ /* 0x000fec0003800000 */
.L_x_81:
[----:B------:R-:W0:Y:S01]  /*10c0*/  MUFU.RSQ R0, -QNAN ;  /* 0xffc0000000007908 */ /* 0x000e220000001400 */
[----:B------:R-:W-:Y:S05]  /*10d0*/  BRA `(.L_x_88) ;  /* 0x0000000000047947 */ /* 0x000fea0003800000 */
.L_x_80:
[----:B------:R-:W-:-:S07]  /*10e0*/  FADD.FTZ R0, R0, R3 ;  /* 0x0000000300007221 */ /* 0x000fce0000010000 */
.L_x_88:
[----:B------:R-:W-:Y:S05]  /*10f0*/  BSYNC.RECONVERGENT B2 ;  /* 0x0000000000027941 */ /* 0x000fea0003800200 */
.L_x_78:
[----:B------:R-:W-:Y:S01]  /*1100*/  MOV R6, R4 ;  /* 0x0000000400067202 */ /* 0x000fe20000000f00 */
[----:B------:R-:W-:-:S04]  /*1110*/  IMAD.MOV.U32 R7, RZ, RZ, 0x0 ;  /* 0x00000000ff077424 */ /* 0x000fc800078e00ff */
[----:B0-----:R-:W-:Y:S05]  /*1120*/  RET.REL.NODEC R6 `(_ZN15audio_processor4cuda10vad_kernelEPKfPbiiff) ;  /* 0xffffffec06b47950 */ /* 0x001fea0003c3ffff */
.L_x_89:
        /* <DEDUP_REMOVED lines=13> */
.L_x_125:


//--------------------- .text._ZN15audio_processor4cuda15resample_kernelEPKfPfiif --------------------------
	.section	.text._ZN15audio_processor4cuda15resample_kernelEPKfPfiif,"ax",@progbits
	.align	128
        .global         _ZN15audio_processor4cuda15resample_kernelEPKfPfiif
        .type           _ZN15audio_processor4cuda15resample_kernelEPKfPfiif,@function
        .size           _ZN15audio_processor4cuda15resample_kernelEPKfPfiif,(.L_x_131 - _ZN15audio_processor4cuda15resample_kernelEPKfPfiif)
        .other          _ZN15audio_processor4cuda15resample_kernelEPKfPfiif,@"STO_CUDA_ENTRY STV_DEFAULT"
_ZN15audio_processor4cuda15resample_kernelEPKfPfiif:
.text._ZN15audio_processor4cuda15resample_kernelEPKfPfiif:
        /* <DEDUP_REMOVED lines=9> */
[----:B------:R-:W-:Y:S01]  /*0090*/  I2FP.F32.S32 R0, R9 ;  /* 0x0000000900007245 */ /* 0x000fe20000201400 */
[----:B------:R-:W1:Y:S01]  /*00a0*/  LDCU UR5, c[0x0][0x390] ;  /* 0x00007200ff0577ac */ /* 0x000e620008000800 */
[----:B------:R-:W2:Y:S03]  /*00b0*/  LDCU.64 UR6, c[0x0][0x358] ;  /* 0x00006b00ff0677ac */ /* 0x000ea60008000a00 */
[----:B0-----:R-:W-:-:S04]  /*00c0*/  FMUL R0, R0, UR4 ;  /* 0x0000000400007c20 */ /* 0x001fc80008400000 */
[----:B------:R-:W0:Y:S01]  /*00d0*/  F2I.FLOOR.NTZ R11, R0 ;  /* 0x00000000000b7305 */ /* 0x000e220000207100 */
[----:B-1----:R-:W-:-:S06]  /*00e0*/  UIADD3 UR4, UPT, UPT, UR5, -0x2, URZ ;  /* 0xfffffffe05047890 */ /* 0x002fcc000fffe0ff */
[C---:B0-----:R-:W-:Y:S02]  /*00f0*/  ISETP.GE.AND P0, PT, R11.reuse, UR4, PT ;  /* 0x000000040b007c0c */ /* 0x041fe4000bf06270 */
[----:B------:R-:W-:-:S13]  /*0100*/  ISETP.GT.AND P1, PT, R11, RZ, PT ;  /* 0x000000ff0b00720c */ /* 0x000fda0003f24270 */
[----:B--2---:R-:W-:Y:S05]  /*0110*/  @!P0 BRA P1, `(.L_x_90) ;  /* 0x0000000000308947 */ /* 0x004fea0000800000 */
[----:B------:R-:W0:Y:S01]  /*0120*/  LDC.64 R4, c[0x0][0x388] ;  /* 0x0000e200ff047b82 */ /* 0x000e220000000a00 */
[----:B------:R-:W-:Y:S01]  /*0130*/  ISETP.GE.AND P0, PT, R11, UR5, PT ;  /* 0x000000050b007c0c */ /* 0x000fe2000bf06270 */
[----:B------:R-:W-:Y:S01]  /*0140*/  BSSY.RECONVERGENT B0, `(.L_x_91) ;  /* 0x0000007000007945 */ /* 0x000fe20003800200 */
[----:B------:R-:W-:Y:S02]  /*0150*/  HFMA2 R3, -RZ, RZ, 0, 0 ;  /* 0x00000000ff037431 */ /* 0x000fe400000001ff */
[----:B0-----:R-:W-:-:S09]  /*0160*/  IMAD.WIDE R4, R9, 0x4, R4 ;  /* 0x0000000409047825 */ /* 0x001fd200078e0204 */
[----:B------:R-:W-:Y:S05]  /*0170*/  @P0 BRA `(.L_x_92) ;  /* 0x00000000000c0947 */ /* 0x000fea0003800000 */
[----:B------:R-:W0:Y:S02]  /*0180*/  LDC.64 R2, c[0x0][0x380] ;  /* 0x0000e000ff027b82 */ /* 0x000e240000000a00 */
[----:B0-----:R-:W-:-:S06]  /*0190*/  IMAD.WIDE R2, R11, 0x4, R2 ;  /* 0x000000040b027825 */ /* 0x001fcc00078e0202 */
[----:B------:R0:W5:Y:S02]  /*01a0*/  LDG.E.CONSTANT R3, desc[UR6][R2.64] ;  /* 0x0000000602037981 */ /* 0x000164000c1e9900 */
.L_x_92:
[----:B------:R-:W-:Y:S05]  /*01b0*/  BSYNC.RECONVERGENT B0 ;  /* 0x0000000000007941 */ /* 0x000fea0003800200 */
.L_x_91:
[----:B-----5:R-:W-:Y:S01]  /*01c0*/  STG.E desc[UR6][R4.64], R3 ;  /* 0x0000000304007986 */ /* 0x020fe2000c101906 */
[----:B------:R-:W-:Y:S05]  /*01d0*/  EXIT ;  /* 0x000000000000794d */ /* 0x000fea0003800000 */
.L_x_90:
[----:B------:R-:W0:Y:S01]  /*01e0*/  LDC.64 R4, c[0x0][0x380] ;  /* 0x0000e000ff047b82 */ /* 0x000e220000000a00 */
[C---:B------:R-:W-:Y:S01]  /*01f0*/  IADD3 R3, PT, PT, R11.reuse, -0x1, RZ ;  /* 0xffffffff0b037810 */ /* 0x040fe20007ffe0ff */
[----:B0-----:R-:W-:-:S04]  /*0200*/  IMAD.WIDE.U32 R6, R11, 0x4, R4 ;  /* 0x000000040b067825 */ /* 0x001fc800078e0004 */
[----:B------:R-:W-:Y:S01]  /*0210*/  IMAD.WIDE.U32 R4, R3, 0x4, R4 ;  /* 0x0000000403047825 */ /* 0x000fe200078e0004 */
[----:B------:R-:W2:Y:S01]  /*0220*/  LDG.E.CONSTANT R13, desc[UR6][R6.64+0x4] ;  /* 0x00000406060d7981 */ /* 0x000ea2000c1e9900 */
[----:B------:R-:W0:Y:S03]  /*0230*/  LDC.64 R2, c[0x0][0x388] ;  /* 0x0000e200ff027b82 */ /* 0x000e260000000a00 */
[----:B------:R-:W2:Y:S04]  /*0240*/  LDG.E.CONSTANT R10, desc[UR6][R6.64+0x8] ;  /* 0x00000806060a7981 */ /* 0x000ea8000c1e9900 */
[----:B------:R-:W3:Y:S04]  /*0250*/  LDG.E.CONSTANT R4, desc[UR6][R4.64] ;  /* 0x0000000604047981 */ /* 0x000ee8000c1e9900 */
[----:B------:R-:W4:Y:S01]  /*0260*/  LDG.E.CONSTANT R8, desc[UR6][R6.64] ;  /* 0x0000000606087981 */ /* 0x000f22000c1e9900 */
[----:B------:R-:W-:-:S05]  /*0270*/  I2FP.F32.S32 R11, R11 ;  /* 0x0000000b000b7245 */ /* 0x000fca0000201400 */
[----:B------:R-:W-:Y:S01]  /*0280*/  FADD R11, R0, -R11 ;  /* 0x8000000b000b7221 */ /* 0x000fe20000000000 */
[----:B0-----:R-:W-:-:S04]  /*0290*/  IMAD.WIDE R2, R9, 0x4, R2 ;  /* 0x0000000409027825 */ /* 0x001fc800078e0202 */
[----:B--2---:R-:W-:-:S04]  /*02a0*/  FADD R15, -R13, R10 ;  /* 0x0000000a0d0f7221 */ /* 0x004fc80000000100 */
[C---:B---3--:R-:W-:Y:S01]  /*02b0*/  FADD R15, -R4.reuse, R15 ;  /* 0x0000000f040f7221 */ /* 0x048fe20000000100 */
[C---:B------:R-:W-:Y:S01]  /*02c0*/  FADD R12, -R4.reuse, R13 ;  /* 0x0000000d040c7221 */ /* 0x040fe20000000100 */
[----:B----4-:R-:W-:Y:S02]  /*02d0*/  FADD R17, R4, -R8 ;  /* 0x8000000804117221 */ /* 0x010fe40000000000 */
[----:B------:R-:W-:-:S04]  /*02e0*/  FADD R10, R8, R15 ;  /* 0x0000000f080a7221 */ /* 0x000fc80000000000 */
[----:B------:R-:W-:-:S04]  /*02f0*/  FADD R0, -R10, R17 ;  /* 0x000000110a007221 */ /* 0x000fc80000000100 */
[----:B------:R-:W-:-:S04]  /*0300*/  FFMA R5, R11, R10, R0 ;  /* 0x0000000a0b057223 */ /* 0x000fc80000000000 */
[----:B------:R-:W-:-:S04]  /*0310*/  FFMA R5, R11, R5, R12 ;  /* 0x000000050b057223 */ /* 0x000fc8000000000c */
[----:B------:R-:W-:-:S05]  /*0320*/  FFMA R5, R11, R5, R8 ;  /* 0x000000050b057223 */ /* 0x000fca0000000008 */
[----:B------:R-:W-:Y:S01]  /*0330*/  STG.E desc[UR6][R2.64], R5 ;  /* 0x0000000502007986 */ /* 0x000fe2000c101906 */
[----:B------:R-:W-:Y:S05]  /*0340*/  EXIT ;  /* 0x000000000000794d */ /* 0x000fea0003800000 */
.L_x_93:
        /* <DEDUP_REMOVED lines=11> */
.L_x_131:


//--------------------- .text._ZN15audio_processor4cuda22normalize_audio_kernelEPKfPfiff --------------------------
	.section	.text._ZN15audio_processor4cuda22normalize_audio_kernelEPKfPfiff,"ax",@progbits
	.align	128
        .global         _ZN15audio_processor4cuda22normalize_audio_kernelEPKfPfiff
        .type           _ZN15audio_processor4cuda22normalize_audio_kernelEPKfPfiff,@function
        .size           _ZN15audio_processor4cuda22normalize_audio_kernelEPKfPfiff,(.L_x_126 - _ZN15audio_processor4cuda22normalize_audio_kernelEPKfPfiff)
        .other          _ZN15audio_processor4cuda22normalize_audio_kernelEPKfPfiff,@"STO_CUDA_ENTRY STV_DEFAULT"
_ZN15audio_processor4cuda22normalize_audio_kernelEPKfPfiff:
.text._ZN15audio_processor4cuda22normalize_audio_kernelEPKfPfiff:
[----:B------:R-:W-:Y:S01]  /*0000*/  LDC R1, c[0x0][0x37c] ;  /* 0x0000df00ff017b82 */ /* 0x000fe20000000800 */
[----:B------:R-:W0:Y:S07]  /*0010*/  S2R R3, SR_TID.X ;  /* 0x0000000000037919 */ /* 0x000e2e0000002100 */
[----:B------:R-:W0:Y:S01]  /*0020*/  S2UR UR4, SR_CTAID.X ;  /* 0x00000000000479c3 */ /* 0x000e220000002500 */
[----:B------:R-:W1:Y:S01]  /*0030*/  LDCU UR8, c[0x0][0x390] ;  /* 0x00007200ff0877ac */ /* 0x000e620008000800 */
[----:B------:R-:W-:Y:S01]  /*0040*/  BSSY.RECONVERGENT B0, `(.L_x_94) ;  /* 0x0000045000007945 */ /* 0x000fe20003800200 */
[----:B------:R-:W-:Y:S01]  /*0050*/  IMAD.MOV.U32 R4, RZ, RZ, RZ ;  /* 0x000000ffff047224 */ /* 0x000fe200078e00ff */
[----:B------:R-:W2:Y:S04]  /*0060*/  LDCU.64 UR6, c[0x0][0x358] ;  /* 0x00006b00ff0677ac */ /* 0x000ea80008000a00 */
[----:B------:R-:W0:Y:S01]  /*0070*/  LDC R0, c[0x0][0x360] ;  /* 0x0000d800ff007b82 */ /* 0x000e220000000800 */
[----:B------:R-:W3:Y:S01]  /*0080*/  LDCU UR5, c[0x0][0x370] ;  /* 0x00006e00ff0577ac */ /* 0x000ee20008000800 */
[----:B0-----:R-:W-:-:S02]  /*0090*/  IMAD R2, R0, UR4, R3 ;  /* 0x0000000400027c24 */ /* 0x001fc4000f8e0203 */
[----:B---3--:R-:W-:-:S03]  /*00a0*/  IMAD R5, R0, UR5, RZ ;  /* 0x0000000500057c24 */ /* 0x008fc6000f8e02ff */
[----:B-1----:R-:W-:-:S13]  /*00b0*/  ISETP.GE.AND P0, PT, R2, UR8, PT ;  /* 0x0000000802007c0c */ /* 0x002fda000bf06270 */
[----:B--2---:R-:W-:Y:S05]  /*00c0*/  @P0 BRA `(.L_x_95) ;  /* 0x0000000000f00947 */ /* 0x004fea0003800000 */
[----:B------:R-:W0:Y:S01]  /*00d0*/  I2F.U32.RP R10, R5 ;  /* 0x00000005000a7306 */ /* 0x000e220000209000 */
[C-C-:B------:R-:W-:Y:S01]  /*00e0*/  IMAD.IADD R4, R5.reuse, 0x1, R2.reuse ;  /* 0x0000000105047824 */ /* 0x140fe200078e0202 */
[----:B------:R-:W-:Y:S01]  /*00f0*/  ISETP.NE.U32.AND P2, PT, R5, RZ, PT ;  /* 0x000000ff0500720c */ /* 0x000fe20003f45070 */
[----:B------:R-:W-:Y:S01]  /*0100*/  IMAD.MOV R11, RZ, RZ, -R5 ;  /* 0x000000ffff0b7224 */ /* 0x000fe200078e0a05 */
[----:B------:R-:W-:Y:S01]  /*0110*/  BSSY.RECONVERGENT B1, `(.L_x_96) ;  /* 0x0000028000017945 */ /* 0x000fe20003800200 */
[----:B------:R-:W-:Y:S01]  /*0120*/  IMAD.MOV.U32 R14, RZ, RZ, R2 ;  /* 0x000000ffff0e7224 */ /* 0x000fe200078e0002 */
[C---:B------:R-:W-:Y:S02]  /*0130*/  ISETP.GE.AND P0, PT, R4.reuse, UR8, PT ;  /* 0x0000000804007c0c */ /* 0x040fe4000bf06270 */
[----:B------:R-:W-:Y:S02]  /*0140*/  VIMNMX R9, PT, PT, R4, UR8, !PT ;  /* 0x0000000804097c48 */ /* 0x000fe4000ffe0100 */
[----:B------:R-:W-:-:S04]  /*0150*/  SEL R8, RZ, 0x1, P0 ;  /* 0x00000001ff087807 */ /* 0x000fc80000000000 */
[----:B------:R-:W-:Y:S01]  /*0160*/  IADD3 R4, PT, PT, R9, -R4, -R8 ;  /* 0x8000000409047210 */ /* 0x000fe20007ffe808 */
[----:B0-----:R-:W0:Y:S02]  /*0170*/  MUFU.RCP R10, R10 ;  /* 0x0000000a000a7308 */ /* 0x001e240000001000 */
[----:B0-----:R-:W-:-:S06]  /*0180*/  VIADD R6, R10, 0xffffffe ;  /* 0x0ffffffe0a067836 */ /* 0x001fcc0000000000 */
[----:B------:R0:W1:Y:S02]  /*0190*/  F2I.FTZ.U32.TRUNC.NTZ R7, R6 ;  /* 0x0000000600077305 */ /* 0x000064000021f000 */
[----:B0-----:R-:W-:Y:S02]  /*01a0*/  IMAD.MOV.U32 R6, RZ, RZ, RZ ;  /* 0x000000ffff067224 */ /* 0x001fe400078e00ff */
[----:B-1----:R-:W-:-:S04]  /*01b0*/  IMAD R11, R11, R7, RZ ;  /* 0x000000070b0b7224 */ /* 0x002fc800078e02ff */
[----:B------:R-:W-:-:S06]  /*01c0*/  IMAD.HI.U32 R7, R7, R11, R6 ;  /* 0x0000000b07077227 */ /* 0x000fcc00078e0006 */
[----:B------:R-:W-:-:S04]  /*01d0*/  IMAD.HI.U32 R7, R7, R4, RZ ;  /* 0x0000000407077227 */ /* 0x000fc800078e00ff */
[----:B------:R-:W-:-:S04]  /*01e0*/  IMAD.MOV R6, RZ, RZ, -R7 ;  /* 0x000000ffff067224 */ /* 0x000fc800078e0a07 */
[----:B------:R-:W-:-:S05]  /*01f0*/  IMAD R4, R5, R6, R4 ;  /* 0x0000000605047224 */ /* 0x000fca00078e0204 */
[----:B------:R-:W-:-:S13]  /*0200*/  ISETP.GE.U32.AND P0, PT, R4, R5, PT ;  /* 0x000000050400720c */ /* 0x000fda0003f06070 */
[----:B------:R-:W-:Y:S02]  /*0210*/  @P0 IMAD.IADD R4, R4, 0x1, -R5 ;  /* 0x0000000104040824 */ /* 0x000fe400078e0a05 */
[----:B------:R-:W-:-:S03]  /*0220*/  @P0 VIADD R7, R7, 0x1 ;  /* 0x0000000107070836 */ /* 0x000fc60000000000 */
[----:B------:R-:W-:-:S13]  /*0230*/  ISETP.GE.U32.AND P1, PT, R4, R5, PT ;  /* 0x000000050400720c */ /* 0x000fda0003f26070 */
[----:B------:R-:W-:Y:S02]  /*0240*/  @P1 IADD3 R7, PT, PT, R7, 0x1, RZ ;  /* 0x0000000107071810 */ /* 0x000fe40007ffe0ff */
[----:B------:R-:W-:-:S05]  /*0250*/  @!P2 LOP3.LUT R7, RZ, R5, RZ, 0x33, !PT ;  /* 0x00000005ff07a212 */ /* 0x000fca00078e33ff */
[----:B------:R-:W-:-:S05]  /*0260*/  IMAD.IADD R7, R8, 0x1, R7 ;  /* 0x0000000108077824 */ /* 0x000fca00078e0207 */
[C---:B------:R-:W-:Y:S02]  /*0270*/  LOP3.LUT R4, R7.reuse, 0x3, RZ, 0xc0, !PT ;  /* 0x0000000307047812 */ /* 0x040fe400078ec0ff */
[----:B------:R-:W-:Y:S02]  /*0280*/  ISETP.GE.U32.AND P1, PT, R7, 0x3, PT ;  /* 0x000000030700780c */ /* 0x000fe40003f26070 */
[----:B------:R-:W-:Y:S01]  /*0290*/  ISETP.NE.AND P0, PT, R4, 0x3, PT ;  /* 0x000000030400780c */ /* 0x000fe20003f05270 */
[----:B------:R-:W-:-:S12]  /*02a0*/  IMAD.MOV.U32 R4, RZ, RZ, RZ ;  /* 0x000000ffff047224 */ /* 0x000fd800078e00ff */
[----:B------:R-:W-:Y:S05]  /*02b0*/  @!P0 BRA `(.L_x_97) ;  /* 0x0000000000348947 */ /* 0x000fea0003800000 */
[----:B------:R-:W0:Y:S01]  /*02c0*/  LDC.64 R8, c[0x0][0x380] ;  /* 0x0000e000ff087b82 */ /* 0x000e220000000a00 */
[----:B------:R-:W-:Y:S02]  /*02d0*/  VIADD R4, R7, 0x1 ;  /* 0x0000000107047836 */ /* 0x000fe40000000000 */
[----:B------:R-:W-:-:S03]  /*02e0*/  IMAD.MOV.U32 R14, RZ, RZ, R2 ;  /* 0x000000ffff0e7224 */ /* 0x000fc600078e0002 */
[----:B------:R-:W-:Y:S01]  /*02f0*/  LOP3.LUT R6, R4, 0x3, RZ, 0xc0, !PT ;  /* 0x0000000304067812 */ /* 0x000fe200078ec0ff */
[----:B------:R-:W-:-:S04]  /*0300*/  IMAD.MOV.U32 R4, RZ, RZ, RZ ;  /* 0x000000ffff047224 */ /* 0x000fc800078e00ff */
[----:B------:R-:W-:-:S07]  /*0310*/  IMAD.MOV R10, RZ, RZ, -R6 ;  /* 0x000000ffff0a7224 */ /* 0x000fce00078e0a06 */
.L_x_98:
[----:B0-----:R-:W-:-:S06]  /*0320*/  IMAD.WIDE R6, R14, 0x4, R8 ;  /* 0x000000040e067825 */ /* 0x001fcc00078e0208 */
[----:B------:R-:W2:Y:S01]  /*0330*/  LDG.E.CONSTANT R7, desc[UR6][R6.64] ;  /* 0x0000000606077981 */ /* 0x000ea2000c1e9900 */
[----:B------:R-:W-:Y:S01]  /*0340*/  IADD3 R10, PT, PT, R10, 0x1, RZ ;  /* 0x000000010a0a7810 */ /* 0x000fe20007ffe0ff */
[----:B------:R-:W-:-:S03]  /*0350*/  IMAD.IADD R14, R5, 0x1, R14 ;  /* 0x00000001050e7824 */ /* 0x000fc600078e020e */
[----:B------:R-:W-:Y:S02]  /*0360*/  ISETP.NE.AND P0, PT, R10, RZ, PT ;  /* 0x000000ff0a00720c */ /* 0x000fe40003f05270 */
[----:B--2---:R-:W-:-:S11]  /*0370*/  FMNMX R4, |R7|, R4, !PT ;  /* 0x0000000407047209 */ /* 0x004fd60007800200 */
[----:B------:R-:W-:Y:S05]  /*0380*/  @P0 BRA `(.L_x_98) ;  /* 0xfffffffc00e40947 */ /* 0x000fea000383ffff */
.L_x_97:
[----:B------:R-:W-:Y:S05]  /*0390*/  BSYNC.RECONVERGENT B1 ;  /* 0x0000000000017941 */ /* 0x000fea0003800200 */
.L_x_96:
[----:B------:R-:W-:Y:S05]  /*03a0*/  @!P1 BRA `(.L_x_95) ;  /* 0x0000000000389947 */ /* 0x000fea0003800000 */
.L_x_99:
[----:B------:R-:W0:Y:S02]  /*03b0*/  LDC.64 R6, c[0x0][0x380] ;  /* 0x0000e000ff067b82 */ /* 0x000e240000000a00 */
[----:B0-----:R-:W-:-:S04]  /*03c0*/  IMAD.WIDE R12, R14, 0x4, R6 ;  /* 0x000000040e0c7825 */ /* 0x001fc800078e0206 */
[C---:B------:R-:W-:Y:S02]  /*03d0*/  IMAD.WIDE R6, R5.reuse, 0x4, R12 ;  /* 0x0000000405067825 */ /* 0x040fe400078e020c */
[----:B------:R-:W2:Y:S02]  /*03e0*/  LDG.E.CONSTANT R12, desc[UR6][R12.64] ;  /* 0x000000060c0c7981 */ /* 0x000ea4000c1e9900 */
[C---:B------:R-:W-:Y:S02]  /*03f0*/  IMAD.WIDE R8, R5.reuse, 0x4, R6 ;  /* 0x0000000405087825 */ /* 0x040fe400078e0206 */
[----:B------:R-:W2:Y:S02]  /*0400*/  LDG.E.CONSTANT R7, desc[UR6][R6.64] ;  /* 0x0000000606077981 */ /* 0x000ea4000c1e9900 */
[C---:B------:R-:W-:Y:S02]  /*0410*/  IMAD.WIDE R10, R5.reuse, 0x4, R8 ;  /* 0x00000004050a7825 */ /* 0x040fe400078e0208 */
[----:B------:R-:W3:Y:S04]  /*0420*/  LDG.E.CONSTANT R9, desc[UR6][R8.64] ;  /* 0x0000000608097981 */ /* 0x000ee8000c1e9900 */
[----:B------:R-:W3:Y:S01]  /*0430*/  LDG.E.CONSTANT R10, desc[UR6][R10.64] ;  /* 0x000000060a0a7981 */ /* 0x000ee2000c1e9900 */
[----:B------:R-:W-:-:S05]  /*0440*/  IMAD R14, R5, 0x4, R14 ;  /* 0x00000004050e7824 */ /* 0x000fca00078e020e */
[----:B------:R-:W-:Y:S02]  /*0450*/  ISETP.GE.AND P0, PT, R14, UR8, PT ;  /* 0x000000080e007c0c */ /* 0x000fe4000bf06270 */
[----:B--2---:R-:W-:-:S04]  /*0460*/  FMNMX3 R4, R4, |R12|, |R7|, !PT ;  /* 0x4000000c04047276 */ /* 0x004fc80007800407 */
[----:B---3--:R-:W-:-:S07]  /*0470*/  FMNMX3 R4, R4, |R9|, |R10|, !PT ;  /* 0x4000000904047276 */ /* 0x008fce000780040a */
[----:B------:R-:W-:Y:S05]  /*0480*/  @!P0 BRA `(.L_x_99) ;  /* 0xfffffffc00c88947 */ /* 0x000fea000383ffff */
.L_x_95:
[----:B------:R-:W-:Y:S05]  /*0490*/  BSYNC.RECONVERGENT B0 ;  /* 0x0000000000007941 */ /* 0x000fea0003800200 */
.L_x_94:
[----:B------:R-:W0:Y:S01]  /*04a0*/  SHFL.DOWN PT, R7, R4, 0x10, 0x1f ;  /* 0x0a001f0004077f89 */ /* 0x000e2200000e0000 */
[----:B------:R-:W1:Y:S01]  /*04b0*/  LDCU UR4, c[0x0][0x364] ;  /* 0x00006c80ff0477ac */ /* 0x000e620008000800 */
[----:B------:R-:W1:Y:S01]  /*04c0*/  S2R R8, SR_TID.Y ;  /* 0x0000000000087919 */ /* 0x000e620000002200 */
[----:B------:R-:W1:Y:S01]  /*04d0*/  S2R R11, SR_TID.Z ;  /* 0x00000000000b7919 */ /* 0x000e620000002300 */
[----:B0-----:R-:W-:-:S05]  /*04e0*/  FMNMX R7, R7, R4, !PT ;  /* 0x0000000407077209 */ /* 0x001fca0007800000 */
[----:B------:R-:W0:Y:S01]  /*04f0*/  SHFL.DOWN PT, R6, R7, 0x8, 0x1f ;  /* 0x09001f0007067f89 */ /* 0x000e2200000e0000 */
[----:B-1----:R-:W-:-:S04]  /*0500*/  IMAD R8, R11, UR4, R8 ;  /* 0x000000040b087c24 */ /* 0x002fc8000f8e0208 */
[----:B------:R-:W-:-:S05]  /*0510*/  IMAD R8, R8, R0, R3 ;  /* 0x0000000008087224 */ /* 0x000fca00078e0203 */
[----:B------:R-:W-:Y:S02]  /*0520*/  LOP3.LUT P0, R10, R8, 0x1f, RZ, 0xc0, !PT ;  /* 0x0000001f080a7812 */ /* 0x000fe4000780c0ff */
[----:B0-----:R-:W-:-:S05]  /*0530*/  FMNMX R6, R7, R6, !PT ;  /* 0x0000000607067209 */ /* 0x001fca0007800000 */
[----:B------:R-:W0:Y:S06]  /*0540*/  SHFL.DOWN PT, R9, R6, 0x4, 0x1f ;  /* 0x08801f0006097f89 */ /* 0x000e2c00000e0000 */
[----:B------:R-:W1:Y:S01]  /*0550*/  @!P0 S2R R12, SR_CgaCtaId ;  /* 0x00000000000c8919 */ /* 0x000e620000008800 */
[----:B------:R-:W-:Y:S02]  /*0560*/  @!P0 MOV R7, 0x400 ;  /* 0x0000040000078802 */ /* 0x000fe40000000f00 */
[----:B0-----:R-:W-:-:S05]  /*0570*/  FMNMX R9, R6, R9, !PT ;  /* 0x0000000906097209 */ /* 0x001fca0007800000 */
[----:B------:R-:W0:Y:S01]  /*0580*/  SHFL.DOWN PT, R4, R9, 0x2, 0x1f ;  /* 0x08401f0009047f89 */ /* 0x000e2200000e0000 */
[----:B-1----:R-:W-:-:S04]  /*0590*/  @!P0 LEA R7, R12, R7, 0x18 ;  /* 0x000000070c078211 */ /* 0x002fc800078ec0ff */
[----:B------:R-:W-:Y:S02]  /*05a0*/  @!P0 LEA.HI R7, R8, R7, RZ, 0x1d ;  /* 0x0000000708078211 */ /* 0x000fe400078fe8ff */
[----:B0-----:R-:W-:-:S05]  /*05b0*/  FMNMX R4, R9, R4, !PT ;  /* 0x0000000409047209 */ /* 0x001fca0007800000 */
[----:B------:R-:W0:Y:S02]  /*05c0*/  SHFL.DOWN PT, R3, R4, 0x1, 0x1f ;  /* 0x08201f0004037f89 */ /* 0x000e2400000e0000 */
[----:B0-----:R-:W-:-:S05]  /*05d0*/  FMNMX R6, R4, R3, !PT ;  /* 0x0000000304067209 */ /* 0x001fca0007800000 */
[----:B------:R0:W-:Y:S01]  /*05e0*/  @!P0 STS [R7], R6 ;  /* 0x0000000607008388 */ /* 0x0001e20000000800 */
[----:B------:R-:W-:Y:S01]  /*05f0*/  BAR.SYNC.DEFER_BLOCKING 0x0 ;  /* 0x0000000000007b1d */ /* 0x000fe20000010000 */
[----:B------:R-:W-:-:S13]  /*0600*/  ISETP.GT.U32.AND P0, PT, R8, 0x1f, PT ;  /* 0x0000001f0800780c */ /* 0x000fda0003f04070 */
[----:B0-----:R-:W-:Y:S05]  /*0610*/  @P0 BRA `(.L_x_100) ;  /* 0x0000000000700947 */ /* 0x001fea0003800000 */
[----:B------:R-:W0:Y:S01]  /*0620*/  LDC R3, c[0x0][0x368] ;  /* 0x0000da00ff037b82 */ /* 0x000e220000000800 */
[----:B------:R-:W-:Y:S01]  /*0630*/  IMAD R0, R0, UR4, RZ ;  /* 0x0000000400007c24 */ /* 0x000fe2000f8e02ff */
[----:B------:R-:W-:-:S03]  /*0640*/  UMOV UR5, 0xffffffff ;  /* 0xffffffff00057882 */ /* 0x000fc60000000000 */
[----:B0-----:R-:W-:-:S05]  /*0650*/  IMAD R0, R0, R3, 0x1f ;  /* 0x0000001f00007424 */ /* 0x001fca00078e0203 */
[----:B------:R-:W-:-:S04]  /*0660*/  SHF.R.U32.HI R3, RZ, 0x5, R0 ;  /* 0x00000005ff037819 */ /* 0x000fc80000011600 */
[----:B------:R-:W-:-:S13]  /*0670*/  ISETP.GE.U32.AND P0, PT, R10, R3, PT ;  /* 0x000000030a00720c */ /* 0x000fda0003f06070 */
[----:B------:R-:W0:Y:S01]  /*0680*/  @!P0 S2R R3, SR_CgaCtaId ;  /* 0x0000000000038919 */ /* 0x000e220000008800 */
[----:B------:R-:W-:-:S04]  /*0690*/  @!P0 MOV R0, 0x400 ;  /* 0x0000040000008802 */ /* 0x000fc80000000f00 */
[----:B0-----:R-:W-:Y:S01]  /*06a0*/  @!P0 LEA R3, R3, R0, 0x18 ;  /* 0x0000000003038211 */ /* 0x001fe200078ec0ff */
[----:B------:R-:W-:-:S04]  /*06b0*/  IMAD.MOV.U32 R0, RZ, RZ, RZ ;  /* 0x000000ffff007224 */ /* 0x000fc800078e00ff */
[----:B------:R-:W-:-:S05]  /*06c0*/  @!P0 IMAD R3, R10, 0x4, R3 ;  /* 0x000000040a038824 */ /* 0x000fca00078e0203 */
[----:B------:R0:W1:Y:S01]  /*06d0*/  @!P0 LDS R0, [R3] ;  /* 0x0000000003008984 */ /* 0x0000620000000800 */
[----:B------:R-:W-:Y:S01]  /*06e0*/  ISETP.NE.AND P0, PT, R10, RZ, PT ;  /* 0x000000ff0a00720c */ /* 0x000fe20003f05270 */
[----:B------:R-:W-:-:S12]  /*06f0*/  BRA.DIV UR5, `(.L_x_101) ;  /* 0x0000000605bc7947 */ /* 0x000fd8000b800000 */
[----:B01----:R-:W0:Y:S02]  /*0700*/  SHFL.DOWN PT, R3, R0, 0x10, 0x1f ;  /* 0x0a001f0000037f89 */ /* 0x003e2400000e0000 */
[----:B0-----:R-:W-:-:S05]  /*0710*/  FMNMX R3, R3, R0, !PT ;  /* 0x0000000003037209 */ /* 0x001fca0007800000 */
[----:B------:R-:W0:Y:S02]  /*0720*/  SHFL.DOWN PT, R4, R3, 0x8, 0x1f ;  /* 0x09001f0003047f89 */ /* 0x000e2400000e0000 */
[----:B0-----:R-:W-:-:S05]  /*0730*/  FMNMX R4, R3, R4, !PT ;  /* 0x0000000403047209 */ /* 0x001fca0007800000 */
[----:B------:R-:W0:Y:S02]  /*0740*/  SHFL.DOWN PT, R7, R4, 0x4, 0x1f ;  /* 0x08801f0004077f89 */ /* 0x000e2400000e0000 */
[----:B0-----:R-:W-:-:S05]  /*0750*/  FMNMX R7, R4, R7, !PT ;  /* 0x0000000704077209 */ /* 0x001fca0007800000 */
[----:B------:R-:W0:Y:S02]  /*0760*/  SHFL.DOWN PT, R6, R7, 0x2, 0x1f ;  /* 0x08401f0007067f89 */ /* 0x000e2400000e0000 */
[----:B0-----:R-:W-:-:S05]  /*0770*/  FMNMX R6, R7, R6, !PT ;  /* 0x0000000607067209 */ /* 0x001fca0007800000 */
[----:B------:R0:W1:Y:S02]  /*0780*/  SHFL.DOWN PT, R9, R6, 0x1, 0x1f ;  /* 0x08201f0006097f89 */ /* 0x00006400000e0000 */
.L_x_113:
[----:B------:R-:W2:Y:S01]  /*0790*/  @!P0 S2R R3, SR_CgaCtaId ;  /* 0x0000000000038919 */ /* 0x000ea20000008800 */
[----:B------:R-:W-:Y:S02]  /*07a0*/  @!P0 MOV R0, 0x400 ;  /* 0x0000040000008802 */ /* 0x000fe40000000f00 */
[----:B-1----:R-:W-:Y:S02]  /*07b0*/  FMNMX R9, R6, R9, !PT ;  /* 0x0000000906097209 */ /* 0x002fe40007800000 */
[----:B--2---:R-:W-:-:S05]  /*07c0*/  @!P0 LEA R0, R3, R0, 0x18 ;  /* 0x0000000003008211 */ /* 0x004fca00078ec0ff */
[----:B------:R1:W-:Y:S02]  /*07d0*/  @!P0 STS [R0], R9 ;  /* 0x0000000900008388 */ /* 0x0003e40000000800 */
.L_x_100:
[----:B------:R-:W-:Y:S05]  /*07e0*/  WARPSYNC.ALL ;  /* 0x0000000000007948 */ /* 0x000fea0003800000 */
[----:B------:R-:W2:Y:S08]  /*07f0*/  S2UR UR5, SR_CgaCtaId ;  /* 0x00000000000579c3 */ /* 0x000eb00000008800 */
[----:B------:R-:W-:Y:S01]  /*0800*/  BAR.SYNC.DEFER_BLOCKING 0x0 ;  /* 0x0000000000007b1d */ /* 0x000fe20000010000 */
[----:B-1----:R-:W-:-:S05]  /*0810*/  IMAD.MOV.U32 R0, RZ, RZ, 0x3f800000 ;  /* 0x3f800000ff007424 */ /* 0x002fca00078e00ff */
[----:B------:R-:W-:Y:S02]  /*0820*/  UMOV UR4, 0x400 ;  /* 0x0000040000047882 */ /* 0x000fe40000000000 */
[----:B--2---:R-:W-:-:S09]  /*0830*/  ULEA UR4, UR5, UR4, 0x18 ;  /* 0x0000000405047291 */ /* 0x004fd2000f8ec0ff */
[----:B0-----:R-:W0:Y:S02]  /*0840*/  LDS R6, [UR4] ;  /* 0x00000004ff067984 */ /* 0x001e240008000800 */
[----:B0-----:R-:W-:-:S13]  /*0850*/  FSETP.GT.AND P0, PT, R6, RZ, PT ;  /* 0x000000ff0600720b */ /* 0x001fda0003f04000 */
[----:B------:R-:W-:Y:S05]  /*0860*/  @!P0 BRA `(.L_x_102) ;  /* 0x0000000000388947 */ /* 0x000fea0003800000 */
[----:B------:R-:W0:Y:S01]  /*0870*/  LDCU UR4, c[0x0][0x394] ;  /* 0x00007280ff0477ac */ /* 0x000e220008000800 */
[----:B------:R-:W1:Y:S01]  /*0880*/  MUFU.RCP R3, R6 ;  /* 0x0000000600037308 */ /* 0x000e620000001000 */
[----:B0-----:R-:W-:Y:S02]  /*0890*/  IMAD.U32 R7, RZ, RZ, UR4 ;  /* 0x00000004ff077e24 */ /* 0x001fe4000f8e00ff */
[----:B-1----:R-:W-:-:S05]  /*08a0*/  FFMA R0, -R6, R3, 1 ;  /* 0x3f80000006007423 */ /* 0x002fca0000000103 */
[----:B------:R-:W0:Y:S01]  /*08b0*/  FCHK P0, R7, R6 ;  /* 0x0000000607007302 */ /* 0x000e220000000000 */
[----:B------:R-:W-:-:S04]  /*08c0*/  FFMA R0, R3, R0, R3 ;  /* 0x0000000003007223 */ /* 0x000fc80000000003 */
[----:B------:R-:W-:-:S04]  /*08d0*/  FFMA R3, R0, UR4, RZ ;  /* 0x0000000400037c23 */ /* 0x000fc800080000ff */
[----:B------:R-:W-:-:S04]  /*08e0*/  FFMA R4, -R6, R3, UR4 ;  /* 0x0000000406047e23 */ /* 0x000fc80008000103 */
[----:B------:R-:W-:Y:S01]  /*08f0*/  FFMA R0, R0, R4, R3 ;  /* 0x0000000400007223 */ /* 0x000fe20000000003 */
[----:B0-----:R-:W-:Y:S06]  /*0900*/  @!P0 BRA `(.L_x_103) ;  /* 0x0000000000088947 */ /* 0x001fec0003800000 */
[----:B------:R-:W-:-:S07]  /*0910*/  MOV R4, 0x930 ;  /* 0x0000093000047802 */ /* 0x000fce0000000f00 */
[----:B------:R-:W-:Y:S05]  /*0920*/  CALL.REL.NOINC `($__internal_3_$__cuda_sm3x_div_rn_noftz_f32_slowpath) ;  /* 0x0000000400bc7944 */ /* 0x000fea0003c00000 */
.L_x_103:
[----:B------:R-:W0:Y:S02]  /*0930*/  LDCU UR4, c[0x0][0x398] ;  /* 0x00007300ff0477ac */ /* 0x000e240008000800 */
[----:B0-----:R-:W-:-:S07]  /*0940*/  FMNMX R0, R0, UR4, PT ;  /* 0x0000000400007c09 */ /* 0x001fce000b800000 */
.L_x_102:
[----:B------:R-:W0:Y:S02]  /*0950*/  LDCU UR4, c[0x0][0x390] ;  /* 0x00007200ff0477ac */ /* 0x000e240008000800 */
[----:B0-----:R-:W-:-:S13]  /*0960*/  ISETP.GE.AND P0, PT, R2, UR4, PT ;  /* 0x0000000402007c0c */ /* 0x001fda000bf06270 */
[----:B------:R-:W-:Y:S05]  /*0970*/  @P0 EXIT ;  /* 0x000000000000094d */ /* 0x000fea0003800000 */
[----:B------:R-:W0:Y:S01]  /*0980*/  I2F.U32.RP R8, R5 ;  /* 0x0000000500087306 */ /* 0x000e220000209000 */
[C---:B------:R-:W-:Y:S01]  /*0990*/  IMAD.IADD R3, R5.reuse, 0x1, R2 ;  /* 0x0000000105037824 */ /* 0x040fe200078e0202 */
[----:B------:R-:W-:Y:S01]  /*09a0*/  IADD3 R9, PT, PT, RZ, -R5, RZ ;  /* 0x80000005ff097210 */ /* 0x000fe20007ffe0ff */
[----:B------:R-:W-:Y:S01]  /*09b0*/  BSSY.RECONVERGENT B0, `(.L_x_104) ;  /* 0x000002a000007945 */ /* 0x000fe20003800200 */
[----:B------:R-:W-:Y:S02]  /*09c0*/  ISETP.NE.U32.AND P2, PT, R5, RZ, PT ;  /* 0x000000ff0500720c */ /* 0x000fe40003f45070 */
        /* <DEDUP_REMOVED lines=10> */
[----:B------:R-:W-:Y:S02]  /*0a70*/  IMAD.HI.U32 R3, R9, R4, RZ ;  /* 0x0000000409037227 */ /* 0x000fe400078e00ff */
[----:B------:R-:W0:Y:S02]  /*0a80*/  LDC.64 R8, c[0x0][0x380] ;  /* 0x0000e000ff087b82 */ /* 0x000e240000000a00 */
[----:B------:R-:W-:-:S04]  /*0a90*/  IMAD.MOV R6, RZ, RZ, -R3 ;  /* 0x000000ffff067224 */ /* 0x000fc800078e0a03 */
[----:B------:R-:W-:Y:S02]  /*0aa0*/  IMAD R4, R5, R6, R4 ;  /* 0x0000000605047224 */ /* 0x000fe400078e0204 */
[----:B------:R-:W1:Y:S03]  /*0ab0*/  LDC.64 R6, c[0x0][0x388] ;  /* 0x0000e200ff067b82 */ /* 0x000e660000000a00 */
[----:B------:R-:W-:-:S13]  /*0ac0*/  ISETP.GE.U32.AND P0, PT, R4, R5, PT ;  /* 0x000000050400720c */ /* 0x000fda0003f06070 */
[----:B------:R-:W-:Y:S02]  /*0ad0*/  @P0 IMAD.IADD R4, R4, 0x1, -R5 ;  /* 0x0000000104040824 */ /* 0x000fe400078e0a05 */
[----:B------:R-:W-:-:S03]  /*0ae0*/  @P0 VIADD R3, R3, 0x1 ;  /* 0x0000000103030836 */ /* 0x000fc60000000000 */
[----:B------:R-:W-:-:S13]  /*0af0*/  ISETP.GE.U32.AND P1, PT, R4, R5, PT ;  /* 0x000000050400720c */ /* 0x000fda0003f26070 */
[----:B------:R-:W-:Y:S01]  /*0b00*/  @P1 VIADD R3, R3, 0x1 ;  /* 0x0000000103031836 */ /* 0x000fe20000000000 */
[----:B------:R-:W-:-:S05]  /*0b10*/  @!P2 LOP3.LUT R3, RZ, R5, RZ, 0x33, !PT ;  /* 0x00000005ff03a212 */ /* 0x000fca00078e33ff */
[----:B------:R-:W-:-:S05]  /*0b20*/  IMAD.IADD R3, R10, 0x1, R3 ;  /* 0x000000010a037824 */ /* 0x000fca00078e0203 */
[C---:B------:R-:W-:Y:S02]  /*0b30*/  LOP3.LUT R4, R3.reuse, 0x3, RZ, 0xc0, !PT ;  /* 0x0000000303047812 */ /* 0x040fe400078ec0ff */
[----:B------:R-:W-:Y:S02]  /*0b40*/  ISETP.GE.U32.AND P1, PT, R3, 0x3, PT ;  /* 0x000000030300780c */ /* 0x000fe40003f26070 */
[----:B------:R-:W-:-:S13]  /*0b50*/  ISETP.NE.AND P0, PT, R4, 0x3, PT ;  /* 0x000000030400780c */ /* 0x000fda0003f05270 */
[----:B01----:R-:W-:Y:S05]  /*0b60*/  @!P0 BRA `(.L_x_105) ;  /* 0x0000000000388947 */ /* 0x003fea0003800000 */
[----:B------:R-:W0:Y:S01]  /*0b70*/  LDC.64 R10, c[0x0][0x380] ;  /* 0x0000e000ff0a7b82 */ /* 0x000e220000000a00 */
[----:B------:R-:W-:-:S04]  /*0b80*/  IADD3 R3, PT, PT, R3, 0x1, RZ ;  /* 0x0000000103037810 */ /* 0x000fc80007ffe0ff */
[----:B------:R-:W-:-:S03]  /*0b90*/  LOP3.LUT R3, R3, 0x3, RZ, 0xc0, !PT ;  /* 0x0000000303037812 */ /* 0x000fc600078ec0ff */
[----:B------:R-:W1:Y:S02]  /*0ba0*/  LDC.64 R12, c[0x0][0x388] ;  /* 0x0000e200ff0c7b82 */ /* 0x000e640000000a00 */
[----:B------:R-:W-:-:S07]  /*0bb0*/  IMAD.MOV R3, RZ, RZ, -R3 ;  /* 0x000000ffff037224 */ /* 0x000fce00078e0a03 */
.L_x_106:
[----:B0-----:R-:W-:-:S06]  /*0bc0*/  IMAD.WIDE R16, R2, 0x4, R10 ;  /* 0x0000000402107825 */ /* 0x001fcc00078e020a */
[----:B--2---:R-:W2:Y:S01]  /*0bd0*/  LDG.E.CONSTANT R17, desc[UR6][R16.64] ;  /* 0x0000000610117981 */ /* 0x004ea2000c1e9900 */
[----:B-1----:R-:W-:-:S04]  /*0be0*/  IMAD.WIDE R14, R2, 0x4, R12 ;  /* 0x00000004020e7825 */ /* 0x002fc800078e020c */
[----:B------:R-:W-:Y:S02]  /*0bf0*/  VIADD R3, R3, 0x1 ;  /* 0x0000000103037836 */ /* 0x000fe40000000000 */
[----:B------:R-:W-:-:S03]  /*0c00*/  IMAD.IADD R2, R5, 0x1, R2 ;  /* 0x0000000105027824 */ /* 0x000fc600078e0202 */
[----:B------:R-:W-:Y:S01]  /*0c10*/  ISETP.NE.AND P0, PT, R3, RZ, PT ;  /* 0x000000ff0300720c */ /* 0x000fe20003f05270 */
[----:B--2---:R-:W-:-:S05]  /*0c20*/  FMUL R19, R17, R0 ;  /* 0x0000000011137220 */ /* 0x004fca0000400000 */
[----:B------:R2:W-:Y:S07]  /*0c30*/  STG.E desc[UR6][R14.64], R19 ;  /* 0x000000130e007986 */ /* 0x0005ee000c101906 */
[----:B------:R-:W-:Y:S05]  /*0c40*/  @P0 BRA `(.L_x_106) ;  /* 0xfffffffc00dc0947 */ /* 0x000fea000383ffff */
.L_x_105:
[----:B------:R-:W-:Y:S05]  /*0c50*/  BSYNC.RECONVERGENT B0 ;  /* 0x0000000000007941 */ /* 0x000fea0003800200 */
.L_x_104:
[----:B------:R-:W-:Y:S05]  /*0c60*/  @!P1 EXIT ;  /* 0x000000000000994d */ /* 0x000fea0003800000 */
.L_x_107:
[----:B0-----:R-:W-:-:S04]  /*0c70*/  IMAD.WIDE R24, R2, 0x4, R8 ;  /* 0x0000000402187825 */ /* 0x001fc800078e0208 */
[C---:B--2---:R-:W-:Y:S02]  /*0c80*/  IMAD.WIDE R18, R5.reuse, 0x4, R24 ;  /* 0x0000000405127825 */ /* 0x044fe400078e0218 */
[----:B------:R-:W2:Y:S02]  /*0c90*/  LDG.E.CONSTANT R25, desc[UR6][R24.64] ;  /* 0x0000000618197981 */ /* 0x000ea4000c1e9900 */
[C---:B------:R-:W-:Y:S02]  /*0ca0*/  IMAD.WIDE R20, R5.reuse, 0x4, R18 ;  /* 0x0000000405147825 */ /* 0x040fe400078e0212 */
[----:B------:R-:W3:Y:S02]  /*0cb0*/  LDG.E.CONSTANT R19, desc[UR6][R18.64] ;  /* 0x0000000612137981 */ /* 0x000ee4000c1e9900 */
[----:B------:R-:W-:Y:S02]  /*0cc0*/  IMAD.WIDE R22, R5, 0x4, R20 ;  /* 0x0000000405167825 */ /* 0x000fe400078e0214 */
[----:B------:R-:W4:Y:S04]  /*0cd0*/  LDG.E.CONSTANT R21, desc[UR6][R20.64] ;  /* 0x0000000614157981 */ /* 0x000f28000c1e9900 */
[----:B------:R-:W5:Y:S01]  /*0ce0*/  LDG.E.CONSTANT R23, desc[UR6][R22.64] ;  /* 0x0000000616177981 */ /* 0x000f62000c1e9900 */
[----:B------:R-:W-:-:S04]  /*0cf0*/  IMAD.WIDE R16, R2, 0x4, R6 ;  /* 0x0000000402107825 */ /* 0x000fc800078e0206 */
[----:B------:R-:W-:-:S04]  /*0d00*/  IMAD.WIDE R14, R5, 0x4, R16 ;  /* 0x00000004050e7825 */ /* 0x000fc800078e0210 */
[----:B------:R-:W-:-:S04]  /*0d10*/  IMAD.WIDE R12, R5, 0x4, R14 ;  /* 0x00000004050c7825 */ /* 0x000fc800078e020e */
[----:B------:R-:W-:-:S04]  /*0d20*/  IMAD.WIDE R10, R5, 0x4, R12 ;  /* 0x00000004050a7825 */ /* 0x000fc800078e020c */
[----:B------:R-:W-:-:S05]  /*0d30*/  IMAD R2, R5, 0x4, R2 ;  /* 0x0000000405027824 */ /* 0x000fca00078e0202 */
[----:B------:R-:W-:Y:S01]  /*0d40*/  ISETP.GE.AND P0, PT, R2, UR4, PT ;  /* 0x0000000402007c0c */ /* 0x000fe2000bf06270 */
[-C--:B--2---:R-:W-:Y:S01]  /*0d50*/  FMUL R29, R25, R0.reuse ;  /* 0x00000000191d7220 */ /* 0x084fe20000400000 */
[----:B---3--:R-:W-:-:S04]  /*0d60*/  FMUL R3, R19, R0 ;  /* 0x0000000013037220 */ /* 0x008fc80000400000 */
[----:B------:R0:W-:Y:S01]  /*0d70*/  STG.E desc[UR6][R16.64], R29 ;  /* 0x0000001d10007986 */ /* 0x0001e2000c101906 */
[----:B----4-:R-:W-:-:S03]  /*0d80*/  FMUL R27, R21, R0 ;  /* 0x00000000151b7220 */ /* 0x010fc60000400000 */
[----:B------:R0:W-:Y:S01]  /*0d90*/  STG.E desc[UR6][R14.64], R3 ;  /* 0x000000030e007986 */ /* 0x0001e2000c101906 */
[----:B-----5:R-:W-:-:S03]  /*0da0*/  FMUL R25, R23, R0 ;  /* 0x0000000017197220 */ /* 0x020fc60000400000 */
[----:B------:R0:W-:Y:S04]  /*0db0*/  STG.E desc[UR6][R12.64], R27 ;  /* 0x0000001b0c007986 */ /* 0x0001e8000c101906 */
[----:B------:R0:W-:Y:S01]  /*0dc0*/  STG.E desc[UR6][R10.64], R25 ;  /* 0x000000190a007986 */ /* 0x0001e2000c101906 */
[----:B------:R-:W-:Y:S05]  /*0dd0*/  @!P0 BRA `(.L_x_107) ;  /* 0xfffffffc00a48947 */ /* 0x000fea000383ffff */
[----:B------:R-:W-:Y:S05]  /*0de0*/  EXIT ;  /* 0x000000000000794d */ /* 0x000fea0003800000 */
.L_x_101:
[----:B------:R-:W-:Y:S02]  /*0df0*/  IMAD.MOV.U32 R11, RZ, RZ, 0x10 ;  /* 0x00000010ff0b7424 */ /* 0x000fe400078e00ff */
[----:B------:R-:W-:Y:S02]  /*0e00*/  IMAD.MOV.U32 R13, RZ, RZ, 0x1f ;  /* 0x0000001fff0d7424 */ /* 0x000fe400078e00ff */
[----:B------:R-:W-:-:S07]  /*0e10*/  IMAD.MOV.U32 R8, RZ, RZ, -0x1 ;  /* 0xffffffffff087424 */ /* 0x000fce00078e00ff */
[----:B01----:R-:W-:Y:S05]  /*0e20*/  WARPSYNC.COLLECTIVE R8, `(.L_x_108) ;  /* 0x0000000008087348 */ /* 0x003fea0003c00000 */
[----:B-1----:R1:W2:Y:S02]  /*0e30*/  SHFL.DOWN P1, R9, R0, R11, R13 ;  /* 0x0800000b00097389 */ /* 0x0022a4000002000d */
[----:B012---:R-:W-:Y:S05]  /*0e40*/  ENDCOLLECTIVE ;  /* 0x000000000000791b */ /* 0x007fea0003800000 */
.L_x_108:
[----:B------:R-:W-:Y:S01]  /*0e50*/  IMAD.MOV.U32 R11, RZ, RZ, 0x8 ;  /* 0x00000008ff0b7424 */ /* 0x000fe200078e00ff */
[----:B------:R-:W-:-:S04]  /*0e60*/  MOV R3, R9 ;  /* 0x0000000900037202 */ /* 0x000fc80000000f00 */
[----:B------:R-:W-:-:S05]  /*0e70*/  FMNMX R3, R3, R0, !PT ;  /* 0x0000000003037209 */ /* 0x000fca0007800000 */
[----:B------:R-:W-:-:S07]  /*0e80*/  IMAD.MOV.U32 R0, RZ, RZ, R3 ;  /* 0x000000ffff007224 */ /* 0x000fce00078e0003 */
[----:B------:R-:W-:Y:S05]  /*0e90*/  WARPSYNC.COLLECTIVE R8, `(.L_x_109) ;  /* 0x0000000008087348 */ /* 0x000fea0003c00000 */
[----:B------:R0:W1:Y:S02]  /*0ea0*/  SHFL.DOWN P1, R9, R0, R11, R13 ;  /* 0x0800000b00097389 */ /* 0x000064000002000d */
[----:B01----:R-:W-:Y:S05]  /*0eb0*/  ENDCOLLECTIVE ;  /* 0x000000000000791b */ /* 0x003fea0003800000 */
.L_x_109:
[----:B------:R-:W-:Y:S02]  /*0ec0*/  IMAD.MOV.U32 R11, RZ, RZ, 0x4 ;  /* 0x00000004ff0b7424 */ /* 0x000fe400078e00ff */
[----:B------:R-:W-:-:S05]  /*0ed0*/  IMAD.MOV.U32 R4, RZ, RZ, R9 ;  /* 0x000000ffff047224 */ /* 0x000fca00078e0009 */
[----:B------:R-:W-:-:S05]  /*0ee0*/  FMNMX R4, R3, R4, !PT ;  /* 0x0000000403047209 */ /* 0x000fca0007800000 */
[----:B------:R-:W-:-:S07]  /*0ef0*/  IMAD.MOV.U32 R0, RZ, RZ, R4 ;  /* 0x000000ffff007224 */ /* 0x000fce00078e0004 */
[----:B------:R-:W-:Y:S05]  /*0f00*/  WARPSYNC.COLLECTIVE R8, `(.L_x_110) ;  /* 0x0000000008087348 */ /* 0x000fea0003c00000 */
[----:B------:R0:W1:Y:S02]  /*0f10*/  SHFL.DOWN P1, R9, R0, R11, R13 ;  /* 0x0800000b00097389 */ /* 0x000064000002000d */
[----:B01----:R-:W-:Y:S05]  /*0f20*/  ENDCOLLECTIVE ;  /* 0x000000000000791b */ /* 0x003fea0003800000 */
.L_x_110:
[----:B------:R-:W-:Y:S02]  /*0f30*/  HFMA2 R11, -RZ, RZ, 0, 1.1920928955078125e-07 ;  /* 0x00000002ff0b7431 */ /* 0x000fe400000001ff */
[----:B------:R-:W-:-:S05]  /*0f40*/  IMAD.MOV.U32 R7, RZ, RZ, R9 ;  /* 0x000000ffff077224 */ /* 0x000fca00078e0009 */
[----:B------:R-:W-:-:S05]  /*0f50*/  FMNMX R7, R4, R7, !PT ;  /* 0x0000000704077209 */ /* 0x000fca0007800000 */
[----:B------:R-:W-:-:S07]  /*0f60*/  IMAD.MOV.U32 R0, RZ, RZ, R7 ;  /* 0x000000ffff007224 */ /* 0x000fce00078e0007 */
[----:B------:R-:W-:Y:S05]  /*0f70*/  WARPSYNC.COLLECTIVE R8, `(.L_x_111) ;  /* 0x0000000008087348 */ /* 0x000fea0003c00000 */
[----:B------:R0:W1:Y:S02]  /*0f80*/  SHFL.DOWN P1, R9, R0, R11, R13 ;  /* 0x0800000b00097389 */ /* 0x000064000002000d */
[----:B01----:R-:W-:Y:S05]  /*0f90*/  ENDCOLLECTIVE ;  /* 0x000000000000791b */ /* 0x003fea0003800000 */
.L_x_111:
[----:B------:R-:W-:Y:S02]  /*0fa0*/  IMAD.MOV.U32 R11, RZ, RZ, 0x1 ;  /* 0x00000001ff0b7424 */ /* 0x000fe400078e00ff */
[----:B------:R-:W-:-:S05]  /*0fb0*/  IMAD.MOV.U32 R6, RZ, RZ, R9 ;  /* 0x000000ffff067224 */ /* 0x000fca00078e0009 */
[----:B------:R-:W-:-:S05]  /*0fc0*/  FMNMX R6, R7, R6, !PT ;  /* 0x0000000607067209 */ /* 0x000fca0007800000 */
[----:B------:R-:W-:-:S07]  /*0fd0*/  IMAD.MOV.U32 R0, RZ, RZ, R6 ;  /* 0x000000ffff007224 */ /* 0x000fce00078e0006 */
[----:B------:R-:W-:Y:S05]  /*0fe0*/  WARPSYNC.COLLECTIVE R8, `(.L_x_112) ;  /* 0x0000000008087348 */ /* 0x000fea0003c00000 */
[----:B------:R0:W1:Y:S02]  /*0ff0*/  SHFL.DOWN P1, R9, R0, R11, R13 ;  /* 0x0800000b00097389 */ /* 0x000064000002000d */
[----:B01----:R-:W-:Y:S05]  /*1000*/  ENDCOLLECTIVE ;  /* 0x000000000000791b */ /* 0x003fea0003800000 */
.L_x_112:
[----:B------:R-:W-:Y:S05]  /*1010*/  BRA `(.L_x_113) ;  /* 0xfffffff400dc7947 */ /* 0x000fea000383ffff */
        .weak           $__internal_3_$__cuda_sm3x_div_rn_noftz_f32_slowpath
        .type           $__internal_3_$__cuda_sm3x_div_rn_noftz_f32_slowpath,@function
        .size           $__internal_3_$__cuda_sm3x_div_rn_noftz_f32_slowpath,(.L_x_126 - $__internal_3_$__cuda_sm3x_div_rn_noftz_f32_slowpath)
$__internal_3_$__cuda_sm3x_div_rn_noftz_f32_slowpath:
[----:B------:R-:W0:Y:S01]  /*1020*/  LDC R3, c[0x0][0x394] ;  /* 0x0000e500ff037b82 */ /* 0x000e220000000800 */
[----:B------:R-:W-:-:S04]  /*1030*/  SHF.R.U32.HI R0, RZ, 0x17, R6 ;  /* 0x00000017ff007819 */ /* 0x000fc80000011606 */
[----:B------:R-:W-:-:S03]  /*1040*/  LOP3.LUT R8, R0, 0xff, RZ, 0xc0, !PT ;  /* 0x000000ff00087812 */ /* 0x000fc600078ec0ff */
[----:B------:R-:W1:Y:S02]  /*1050*/  LDC R9, c[0x0][0x394] ;  /* 0x0000e500ff097b82 */ /* 0x000e640000000800 */
[----:B------:R-:W-:-:S05]  /*1060*/  VIADD R12, R8, 0xffffffff ;  /* 0xffffffff080c7836 */ /* 0x000fca0000000000 */
[----:B------:R-:W-:Y:S02]  /*1070*/  ISETP.GT.U32.AND P0, PT, R12, 0xfd, PT ;  /* 0x000000fd0c00780c */ /* 0x000fe40003f04070 */
[----:B0-----:R-:W-:-:S04]  /*1080*/  SHF.R.U32.HI R0, RZ, 0x17, R3 ;  /* 0x00000017ff007819 */ /* 0x001fc80000011603 */
[----:B------:R-:W-:-:S05]  /*1090*/  LOP3.LUT R7, R0, 0xff, RZ, 0xc0, !PT ;  /* 0x000000ff00077812 */ /* 0x000fca00078ec0ff */
[----:B------:R-:W-:-:S05]  /*10a0*/  VIADD R11, R7, 0xffffffff ;  /* 0xffffffff070b7836 */ /* 0x000fca0000000000 */
[----:B------:R-:W-:-:S13]  /*10b0*/  ISETP.GT.U32.OR P0, PT, R11, 0xfd, P0 ;  /* 0x000000fd0b00780c */ /* 0x000fda0000704470 */
[----:B------:R-:W-:Y:S01]  /*10c0*/  @!P0 IMAD.MOV.U32 R10, RZ, RZ, RZ ;  /* 0x000000ffff0a8224 */ /* 0x000fe200078e00ff */
[----:B-1----:R-:W-:Y:S06]  /*10d0*/  @!P0 BRA `(.L_x_114) ;  /* 0x0000000000608947 */ /* 0x002fec0003800000 */
[----:B------:R-:W-:Y:S01]  /*10e0*/  FSETP.GTU.FTZ.AND P0, PT, |R3|, +INF , PT ;  /* 0x7f8000000300780b */ /* 0x000fe20003f1c200 */
[----:B------:R-:W-:Y:S01]  /*10f0*/  IMAD.MOV.U32 R0, RZ, RZ, R6 ;  /* 0x000000ffff007224 */ /* 0x000fe200078e0006 */
        /* <DEDUP_REMOVED lines=22> */
.L_x_114:
[----:B------:R-:W-:Y:S01]  /*1260*/  LEA R3, R8, 0xc0800000, 0x17 ;  /* 0xc080000008037811 */ /* 0x000fe200078eb8ff */
[----:B------:R-:W-:-:S04]  /*1270*/  VIADD R7, R7, 0xffffff81 ;  /* 0xffffff8107077836 */ /* 0x000fc80000000000 */
        /* <DEDUP_REMOVED lines=26> */
[-CC-:B------:R-:W-:Y:S01]  /*1420*/  FFMA.RZ R3, R13, R11.reuse, R6.reuse ;  /* 0x0000000b0d037223 */ /* 0x180fe2000000c006 */
[C---:B------:R-:W-:Y:S02]  /*1430*/  IADD3 R8, PT, PT, R9.reuse, 0x20, RZ ;  /* 0x0000002009087810 */ /* 0x040fe40007ffe0ff */
[----:B------:R-:W-:Y:S02]  /*1440*/  ISETP.NE.AND P2, PT, R9, RZ, PT ;  /* 0x000000ff0900720c */ /* 0x000fe40003f45270 */
[----:B------:R-:W-:Y:S01]  /*1450*/  LOP3.LUT R7, R3, 0x7fffff, RZ, 0xc0, !PT ;  /* 0x007fffff03077812 */ /* 0x000fe200078ec0ff */
[CCC-:B------:R-:W-:Y:S01]  /*1460*/  FFMA.RP R3, R13.reuse, R11.reuse, R6.reuse ;  /* 0x0000000b0d037223 */ /* 0x1c0fe20000008006 */
[----:B------:R-:W-:Y:S01]  /*1470*/  FFMA.RM R6, R13, R11, R6 ;  /* 0x0000000b0d067223 */ /* 0x000fe20000004006 */
[----:B------:R-:W-:Y:S01]  /*1480*/  ISETP.NE.AND P1, PT, R9, RZ, PT ;  /* 0x000000ff0900720c */ /* 0x000fe20003f25270 */
[----:B------:R-:W-:Y:S01]  /*1490*/  IMAD.MOV R9, RZ, RZ, -R9 ;  /* 0x000000ffff097224 */ /* 0x000fe200078e0a09 */
[----:B------:R-:W-:-:S02]  /*14a0*/  LOP3.LUT R7, R7, 0x800000, RZ, 0xfc, !PT ;  /* 0x0080000007077812 */ /* 0x000fc400078efcff */
[----:B------:R-:W-:Y:S02]  /*14b0*/  FSETP.NEU.FTZ.AND P0, PT, R3, R6, PT ;  /* 0x000000060300720b */ /* 0x000fe40003f1d000 */
[----:B------:R-:W-:Y:S02]  /*14c0*/  SHF.L.U32 R8, R7, R8, RZ ;  /* 0x0000000807087219 */ /* 0x000fe400000006ff */
[----:B------:R-:W-:Y:S02]  /*14d0*/  SEL R6, R9, RZ, P2 ;  /* 0x000000ff09067207 */ /* 0x000fe40001000000 */
[----:B------:R-:W-:Y:S02]  /*14e0*/  ISETP.NE.AND P1, PT, R8, RZ, P1 ;  /* 0x000000ff0800720c */ /* 0x000fe40000f25270 */
[----:B------:R-:W-:Y:S02]  /*14f0*/  SHF.R.U32.HI R6, RZ, R6, R7 ;  /* 0x00000006ff067219 */ /* 0x000fe40000011607 */
[----:B------:R-:W-:-:S02]  /*1500*/  PLOP3.LUT P0, PT, P0, P1, PT, 0xf8, 0x8f ;  /* 0x00000000008f781c */ /* 0x000fc40000703f70 */
[----:B------:R-:W-:Y:S02]  /*1510*/  SHF.R.U32.HI R8, RZ, 0x1, R6 ;  /* 0x00000001ff087819 */ /* 0x000fe40000011606 */
[----:B------:R-:W-:-:S04]  /*1520*/  SEL R3, RZ, 0x1, !P0 ;  /* 0x00000001ff037807 */ /* 0x000fc80004000000 */
[----:B------:R-:W-:-:S04]  /*1530*/  LOP3.LUT R3, R3, 0x1, R8, 0xf8, !PT ;  /* 0x0000000103037812 */ /* 0x000fc800078ef808 */
[----:B------:R-:W-:-:S05]  /*1540*/  LOP3.LUT R3, R3, R6, RZ, 0xc0, !PT ;  /* 0x0000000603037212 */ /* 0x000fca00078ec0ff */
[----:B------:R-:W-:-:S05]  /*1550*/  IMAD.IADD R3, R8, 0x1, R3 ;  /* 0x0000000108037824 */ /* 0x000fca00078e0203 */
[----:B------:R-:W-:Y:S01]  /*1560*/  LOP3.LUT R0, R3, R0, RZ, 0xfc, !PT ;  /* 0x0000000003007212 */ /* 0x000fe200078efcff */
[----:B------:R-:W-:Y:S06]  /*1570*/  BRA `(.L_x_121) ;  /* 0x0000000000347947 */ /* 0x000fec0003800000 */
.L_x_120:
[----:B------:R-:W-:-:S04]  /*1580*/  LOP3.LUT R0, R0, 0x80000000, RZ, 0xc0, !PT ;  /* 0x8000000000007812 */ /* 0x000fc800078ec0ff */
[----:B------:R-:W-:Y:S01]  /*1590*/  LOP3.LUT R0, R0, 0x7f800000, RZ, 0xfc, !PT ;  /* 0x7f80000000007812 */ /* 0x000fe200078efcff */
[----:B------:R-:W-:Y:S06]  /*15a0*/  BRA `(.L_x_121) ;  /* 0x0000000000287947 */ /* 0x000fec0003800000 */
.L_x_119:
[----:B------:R-:W-:Y:S01]  /*15b0*/  IMAD R0, R7, 0x800000, R0 ;  /* 0x0080000007007824 */ /* 0x000fe200078e0200 */
[----:B------:R-:W-:Y:S06]  /*15c0*/  BRA `(.L_x_121) ;  /* 0x0000000000207947 */ /* 0x000fec0003800000 */
.L_x_118:
[----:B------:R-:W-:-:S04]  /*15d0*/  LOP3.LUT R0, R6, 0x80000000, R9, 0x48, !PT ;  /* 0x8000000006007812 */ /* 0x000fc800078e4809 */
[----:B------:R-:W-:Y:S01]  /*15e0*/  LOP3.LUT R0, R0, 0x7f800000, RZ, 0xfc, !PT ;  /* 0x7f80000000007812 */ /* 0x000fe200078efcff */
[----:B------:R-:W-:Y:S06]  /*15f0*/  BRA `(.L_x_121) ;  /* 0x0000000000147947 */ /* 0x000fec0003800000 */
.L_x_117:
[----:B------:R-:W-:Y:S01]  /*1600*/  LOP3.LUT R0, R6, 0x80000000, R9, 0x48, !PT ;  /* 0x8000000006007812 */ /* 0x000fe200078e4809 */
[----:B------:R-:W-:Y:S06]  /*1610*/  BRA `(.L_x_121) ;  /* 0x00000000000c7947 */ /* 0x000fec0003800000 */
.L_x_116:
[----:B------:R-:W0:Y:S01]  /*1620*/  MUFU.RSQ R0, -QNAN ;  /* 0xffc0000000007908 */ /* 0x000e220000001400 */
[----:B------:R-:W-:Y:S05]  /*1630*/  BRA `(.L_x_121) ;  /* 0x0000000000047947 */ /* 0x000fea0003800000 */
.L_x_115:
[----:B------:R-:W-:-:S07]  /*1640*/  FADD.FTZ R0, R0, R3 ;  /* 0x0000000300007221 */ /* 0x000fce0000010000 */
.L_x_121:
[----:B------:R-:W-:Y:S02]  /*1650*/  IMAD.MOV.U32 R6, RZ, RZ, R4 ;  /* 0x000000ffff067224 */ /* 0x000fe400078e0004 */
[----:B------:R-:W-:-:S04]  /*1660*/  IMAD.MOV.U32 R7, RZ, RZ, 0x0 ;  /* 0x00000000ff077424 */ /* 0x000fc800078e00ff */
[----:B0-----:R-:W-:Y:S05]  /*1670*/  RET.REL.NODEC R6 `(_ZN15audio_processor4cuda22normalize_audio_kernelEPKfPfiff) ;  /* 0xffffffe806607950 */ /* 0x001fea0003c3ffff */
.L_x_122:
        /* <DEDUP_REMOVED lines=16> */
.L_x_126:


//--------------------- .nv.global.init           --------------------------
	.section	.nv.global.init,"aw",@progbits
	.align	4
.nv.global.init:
	.type		__cudart_i2opi_f,@object
	.size		__cudart_i2opi_f,(.L_0 - __cudart_i2opi_f)
__cudart_i2opi_f:
        /*0000*/ 	.byte	0x41, 0x90, 0x43, 0x3c, 0x99, 0x95, 0x62, 0xdb, 0xc0, 0xdd, 0x34, 0xf5, 0xd1, 0x57, 0x27, 0xfc
        /*0010*/ 	.byte	0x29, 0x15, 0x44, 0x4e, 0x6e, 0x83, 0xf9, 0xa2
.L_0:


//--------------------- .nv.shared._ZN15audio_processor4cuda16mix_audio_kernelEPPKfPfS2_ii --------------------------
	.section	.nv.shared._ZN15audio_processor4cuda16mix_audio_kernelEPPKfPfS2_ii,"aw",@nobits
	.sectionflags	@""
	.align	16
	.zero		1024


//--------------------- .nv.shared.reserved.0     --------------------------
	.section	.nv.shared.reserved.0,"aw",@nobits
	.weak		__nv_reservedSMEM_offset_0_alias
	.size		__nv_reservedSMEM_offset_0_alias, 0, 64
	.other		__nv_reservedSMEM_offset_0_alias,@"STO_CUDA_RESERVED_SHARED STV_DEFAULT"
__nv_reservedSMEM_offset_0_alias:
	.zero		0
	.zero		64


//--------------------- .nv.shared._ZN15audio_processor4cuda20biquad_filter_kernelEPKfPfiS2_iS3_ --------------------------
	.section	.nv.shared._ZN15audio_processor4cuda20biquad_filter_kernelEPKfPfiS2_iS3_,"aw",@nobits
	.sectionflags	@""
	.align	16
	.zero		1024


//--------------------- .nv.shared._ZN15audio_processor4cuda18prepare_fft_kernelEPKfP6float2ii --------------------------
	.section	.nv.shared._ZN15audio_processor4cuda18prepare_fft_kernelEPKfP6float2ii,"aw",@nobits
	.sectionflags	@""
	.align	16
	.zero		1024


//--------------------- .nv.shared._ZN15audio_processor4cuda10vad_kernelEPKfPbiiff --------------------------
	.section	.nv.shared._ZN15audio_processor4cuda10vad_kernelEPKfPbiiff,"aw",@nobits
	.sectionflags	@""
	.align	16
.nv.shared._ZN15audio_processor4cuda10vad_kernelEPKfPbiiff:
	.zero		1040


//--------------------- .nv.shared._ZN15audio_processor4cuda15resample_kernelEPKfPfiif --------------------------
	.section	.nv.shared._ZN15audio_processor4cuda15resample_kernelEPKfPfiif,"aw",@nobits
	.sectionflags	@""
	.align	16
	.zero		1024


//--------------------- .nv.shared._ZN15audio_processor4cuda22normalize_audio_kernelEPKfPfiff --------------------------
	.section	.nv.shared._ZN15audio_processor4cuda22normalize_audio_kernelEPKfPfiff,"aw",@nobits
	.sectionflags	@""
	.align	16
.nv.shared._ZN15audio_processor4cuda22normalize_audio_kernelEPKfPfiff:
	.zero		1152


//--------------------- .nv.constant0._ZN15audio_processor4cuda16mix_audio_kernelEPPKfPfS2_ii --------------------------
	.section	.nv.constant0._ZN15audio_processor4cuda16mix_audio_kernelEPPKfPfS2_ii,"a",@progbits
	.sectionflags	@""
	.align	4
.nv.constant0._ZN15audio_processor4cuda16mix_audio_kernelEPPKfPfS2_ii:
	.zero		928


//--------------------- .nv.constant0._ZN15audio_processor4cuda20biquad_filter_kernelEPKfPfiS2_iS3_ --------------------------
	.section	.nv.constant0._ZN15audio_processor4cuda20biquad_filter_kernelEPKfPfiS2_iS3_,"a",@progbits
	.sectionflags	@""
	.align	4
.nv.constant0._ZN15audio_processor4cuda20biquad_filter_kernelEPKfPfiS2_iS3_:
	.zero		944


//--------------------- .nv.constant0._ZN15audio_processor4cuda18prepare_fft_kernelEPKfP6float2ii --------------------------
	.section	.nv.constant0._ZN15audio_processor4cuda18prepare_fft_kernelEPKfP6float2ii,"a",@progbits
	.sectionflags	@""
	.align	4
.nv.constant0._ZN15audio_processor4cuda18prepare_fft_kernelEPKfP6float2ii:
	.zero		920


//--------------------- .nv.constant0._ZN15audio_processor4cuda10vad_kernelEPKfPbiiff --------------------------
	.section	.nv.constant0._ZN15audio_processor4cuda10vad_kernelEPKfPbiiff,"a",@progbits
	.sectionflags	@""
	.align	4
.nv.constant0._ZN15audio_processor4cuda10vad_kernelEPKfPbiiff:
	.zero		928


//--------------------- .nv.constant0._ZN15audio_processor4cuda15resample_kernelEPKfPfiif --------------------------
	.section	.nv.constant0._ZN15audio_processor4cuda15resample_kernelEPKfPfiif,"a",@progbits
	.sectionflags	@""
	.align	4
.nv.constant0._ZN15audio_processor4cuda15resample_kernelEPKfPfiif:
	.zero		924


//--------------------- .nv.constant0._ZN15audio_processor4cuda22normalize_audio_kernelEPKfPfiff --------------------------
	.section	.nv.constant0._ZN15audio_processor4cuda22normalize_audio_kernelEPKfPfiff,"a",@progbits
	.sectionflags	@""
	.align	4
.nv.constant0._ZN15audio_processor4cuda22normalize_audio_kernelEPKfPfiff:
	.zero		924


//--------------------- SYMBOLS --------------------------

	.type		.nv.reservedSmem.offset0,@object
	.size		.nv.reservedSmem.offset0,0x4
	.type		.nv.reservedSmem.cap,@object
	.size		.nv.reservedSmem.cap,0x4
